//
// Generated by NVIDIA NVVM Compiler
//
// Compiler Build ID: CL-36424714
// Cuda compilation tools, release 13.0, V13.0.88
// Based on NVVM 20.0.0
//

.version 9.0
.target sm_100
.address_size 64

	// .globl	_Z10test_Idx3dPfPiS0_S_
.extern .func  (.param .b32 func_retval0) vprintf
(
	.param .b64 vprintf_param_0,
	.param .b64 vprintf_param_1
)
;
.extern .func  (.param .b64 func_retval0) malloc
(
	.param .b64 malloc_param_0
)
;
.extern .func free
(
	.param .b64 free_param_0
)
;
.global .align 1 .b8 $str[24] = {105, 100, 120, 32, 58, 32, 37, 100, 32, 32, 32, 32, 37, 100, 32, 32, 32, 32, 37, 100, 32, 32, 32};

.visible .entry _Z10test_Idx3dPfPiS0_S_(
	.param .u64 .ptr .align 1 _Z10test_Idx3dPfPiS0_S__param_0,
	.param .u64 .ptr .align 1 _Z10test_Idx3dPfPiS0_S__param_1,
	.param .u64 .ptr .align 1 _Z10test_Idx3dPfPiS0_S__param_2,
	.param .u64 .ptr .align 1 _Z10test_Idx3dPfPiS0_S__param_3
)
{
	.local .align 8 .b8 	__local_depot0[16];
	.reg .b64 	%SP;
	.reg .b64 	%SPL;
	.reg .b32 	%r<13>;
	.reg .b32 	%f<2>;
	.reg .b64 	%rd<15>;

	mov.u64 	%SPL, __local_depot0;
	cvta.local.u64 	%SP, %SPL;
	ld.param.u64 	%rd1, [_Z10test_Idx3dPfPiS0_S__param_0];
	ld.param.u64 	%rd2, [_Z10test_Idx3dPfPiS0_S__param_1];
	ld.param.u64 	%rd3, [_Z10test_Idx3dPfPiS0_S__param_2];
	ld.param.u64 	%rd4, [_Z10test_Idx3dPfPiS0_S__param_3];
	cvta.to.global.u64 	%rd5, %rd4;
	cvta.to.global.u64 	%rd6, %rd1;
	cvta.to.global.u64 	%rd7, %rd2;
	cvta.to.global.u64 	%rd8, %rd3;
	add.u64 	%rd9, %SP, 0;
	add.u64 	%rd10, %SPL, 0;
	ld.global.u32 	%r1, [%rd8];
	ld.global.u32 	%r2, [%rd8+4];
	ld.global.u32 	%r3, [%rd8+8];
	st.local.v2.u32 	[%rd10], {%r1, %r2};
	st.local.u32 	[%rd10+8], %r3;
	mov.u64 	%rd11, $str;
	cvta.global.u64 	%rd12, %rd11;
	{ // callseq 0, 0
	.param .b64 param0;
	st.param.b64 	[param0], %rd12;
	.param .b64 param1;
	st.param.b64 	[param1], %rd9;
	.param .b32 retval0;
	call.uni (retval0), 
	vprintf, 
	(
	param0, 
	param1
	);
	ld.param.b32 	%r4, [retval0];
	} // callseq 0
	ld.global.u32 	%r6, [%rd7];
	ld.global.u32 	%r7, [%rd7+4];
	ld.global.u32 	%r8, [%rd8];
	ld.global.u32 	%r9, [%rd8+4];
	ld.global.u32 	%r10, [%rd8+8];
	mad.lo.s32 	%r11, %r10, %r7, %r9;
	mad.lo.s32 	%r12, %r11, %r6, %r8;
	mul.wide.s32 	%rd13, %r12, 4;
	add.s64 	%rd14, %rd6, %rd13;
	ld.global.f32 	%f1, [%rd14];
	st.global.f32 	[%rd5], %f1;
	ret;

}
	// .globl	_Z16test_Interp3dxyzPfS_S_PifffS_
.visible .entry _Z16test_Interp3dxyzPfS_S_PifffS_(
	.param .u64 .ptr .align 1 _Z16test_Interp3dxyzPfS_S_PifffS__param_0,
	.param .u64 .ptr .align 1 _Z16test_Interp3dxyzPfS_S_PifffS__param_1,
	.param .u64 .ptr .align 1 _Z16test_Interp3dxyzPfS_S_PifffS__param_2,
	.param .u64 .ptr .align 1 _Z16test_Interp3dxyzPfS_S_PifffS__param_3,
	.param .f32 _Z16test_Interp3dxyzPfS_S_PifffS__param_4,
	.param .f32 _Z16test_Interp3dxyzPfS_S_PifffS__param_5,
	.param .f32 _Z16test_Interp3dxyzPfS_S_PifffS__param_6,
	.param .u64 .ptr .align 1 _Z16test_Interp3dxyzPfS_S_PifffS__param_7
)
{


	ret;

}
	// .globl	_Z13test_Interp3dPfPiS_S_
.visible .entry _Z13test_Interp3dPfPiS_S_(
	.param .u64 .ptr .align 1 _Z13test_Interp3dPfPiS_S__param_0,
	.param .u64 .ptr .align 1 _Z13test_Interp3dPfPiS_S__param_1,
	.param .u64 .ptr .align 1 _Z13test_Interp3dPfPiS_S__param_2,
	.param .u64 .ptr .align 1 _Z13test_Interp3dPfPiS_S__param_3
)
{
	.reg .pred 	%p<7>;
	.reg .b32 	%r<14>;
	.reg .b32 	%f<47>;
	.reg .b64 	%rd<16>;
	.reg .b64 	%fd<40>;

	ld.param.u64 	%rd1, [_Z13test_Interp3dPfPiS_S__param_0];
	ld.param.u64 	%rd3, [_Z13test_Interp3dPfPiS_S__param_1];
	ld.param.u64 	%rd4, [_Z13test_Interp3dPfPiS_S__param_2];
	ld.param.u64 	%rd2, [_Z13test_Interp3dPfPiS_S__param_3];
	cvta.to.global.u64 	%rd5, %rd4;
	cvta.to.global.u64 	%rd6, %rd3;
	ld.global.u32 	%r1, [%rd6];
	ld.global.u32 	%r2, [%rd6+4];
	ld.global.u32 	%r3, [%rd6+8];
	ld.global.f32 	%f10, [%rd5];
	ld.global.f32 	%f11, [%rd5+4];
	ld.global.f32 	%f12, [%rd5+8];
	setp.gt.f32 	%p1, %f10, 0f00000000;
	selp.f32 	%f44, %f10, 0f38D1B717, %p1;
	setp.gt.f32 	%p2, %f11, 0f00000000;
	selp.f32 	%f45, %f11, 0f38D1B717, %p2;
	setp.gt.f32 	%p3, %f12, 0f00000000;
	selp.f32 	%f46, %f12, 0f38D1B717, %p3;
	add.s32 	%r4, %r1, -1;
	cvt.rn.f32.s32 	%f13, %r4;
	setp.lt.f32 	%p4, %f44, %f13;
	@%p4 bra 	$L__BB2_2;
	cvt.rn.f32.s32 	%f14, %r1;
	add.f32 	%f15, %f14, 0fBF800000;
	cvt.f64.f32 	%fd1, %f15;
	add.f64 	%fd2, %fd1, 0dBF1A36E2EB1C432D;
	cvt.rn.f32.f64 	%f44, %fd2;
$L__BB2_2:
	add.s32 	%r5, %r2, -1;
	cvt.rn.f32.s32 	%f16, %r5;
	setp.lt.f32 	%p5, %f45, %f16;
	@%p5 bra 	$L__BB2_4;
	cvt.rn.f32.s32 	%f17, %r2;
	add.f32 	%f18, %f17, 0fBF800000;
	cvt.f64.f32 	%fd3, %f18;
	add.f64 	%fd4, %fd3, 0dBF1A36E2EB1C432D;
	cvt.rn.f32.f64 	%f45, %fd4;
$L__BB2_4:
	add.s32 	%r6, %r3, -1;
	cvt.rn.f32.s32 	%f19, %r6;
	setp.lt.f32 	%p6, %f46, %f19;
	@%p6 bra 	$L__BB2_6;
	cvt.rn.f32.s32 	%f20, %r3;
	add.f32 	%f21, %f20, 0fBF800000;
	cvt.f64.f32 	%fd5, %f21;
	add.f64 	%fd6, %fd5, 0dBF1A36E2EB1C432D;
	cvt.rn.f32.f64 	%f46, %fd6;
$L__BB2_6:
	cvta.to.global.u64 	%rd7, %rd1;
	cvta.to.global.u64 	%rd8, %rd2;
	cvt.rmi.f32.f32 	%f22, %f44;
	sub.f32 	%f23, %f44, %f22;
	cvt.rmi.f32.f32 	%f24, %f45;
	sub.f32 	%f25, %f45, %f24;
	cvt.rmi.f32.f32 	%f26, %f46;
	sub.f32 	%f27, %f46, %f26;
	cvt.rmi.s32.f32 	%r7, %f44;
	cvt.rmi.s32.f32 	%r8, %f45;
	cvt.rmi.s32.f32 	%r9, %f46;
	mul.lo.s32 	%r10, %r2, %r1;
	mul.lo.s32 	%r11, %r8, %r1;
	mad.lo.s32 	%r12, %r10, %r9, %r11;
	add.s32 	%r13, %r12, %r7;
	mul.wide.s32 	%rd9, %r13, 4;
	add.s64 	%rd10, %rd7, %rd9;
	ld.global.f32 	%f28, [%rd10];
	mul.wide.s32 	%rd11, %r10, 4;
	add.s64 	%rd12, %rd10, %rd11;
	ld.global.f32 	%f29, [%rd12];
	mul.wide.s32 	%rd13, %r1, 4;
	add.s64 	%rd14, %rd10, %rd13;
	ld.global.f32 	%f30, [%rd14];
	add.s64 	%rd15, %rd14, %rd11;
	ld.global.f32 	%f31, [%rd15];
	ld.global.f32 	%f32, [%rd10+4];
	ld.global.f32 	%f33, [%rd12+4];
	ld.global.f32 	%f34, [%rd14+4];
	ld.global.f32 	%f35, [%rd15+4];
	cvt.f64.f32 	%fd7, %f28;
	cvt.f64.f32 	%fd8, %f23;
	mov.f64 	%fd9, 0d3FF0000000000000;
	sub.f64 	%fd10, %fd9, %fd8;
	mul.f64 	%fd11, %fd10, %fd7;
	cvt.f64.f32 	%fd12, %f25;
	sub.f64 	%fd13, %fd9, %fd12;
	mul.f64 	%fd14, %fd13, %fd11;
	cvt.f64.f32 	%fd15, %f27;
	sub.f64 	%fd16, %fd9, %fd15;
	cvt.f64.f32 	%fd17, %f29;
	mul.f64 	%fd18, %fd10, %fd17;
	mul.f64 	%fd19, %fd13, %fd18;
	mul.f64 	%fd20, %fd19, %fd15;
	fma.rn.f64 	%fd21, %fd14, %fd16, %fd20;
	cvt.f64.f32 	%fd22, %f30;
	mul.f64 	%fd23, %fd10, %fd22;
	mul.f64 	%fd24, %fd23, %fd12;
	fma.rn.f64 	%fd25, %fd16, %fd24, %fd21;
	cvt.f64.f32 	%fd26, %f31;
	mul.f64 	%fd27, %fd10, %fd26;
	mul.f64 	%fd28, %fd27, %fd12;
	fma.rn.f64 	%fd29, %fd28, %fd15, %fd25;
	mul.f32 	%f36, %f23, %f32;
	cvt.f64.f32 	%fd30, %f36;
	mul.f64 	%fd31, %fd13, %fd30;
	fma.rn.f64 	%fd32, %fd16, %fd31, %fd29;
	mul.f32 	%f37, %f23, %f33;
	cvt.f64.f32 	%fd33, %f37;
	mul.f64 	%fd34, %fd13, %fd33;
	fma.rn.f64 	%fd35, %fd34, %fd15, %fd32;
	mul.f32 	%f38, %f23, %f34;
	mul.f32 	%f39, %f25, %f38;
	cvt.f64.f32 	%fd36, %f39;
	fma.rn.f64 	%fd37, %fd16, %fd36, %fd35;
	mul.f32 	%f40, %f23, %f35;
	mul.f32 	%f41, %f25, %f40;
	mul.f32 	%f42, %f27, %f41;
	cvt.f64.f32 	%fd38, %f42;
	add.f64 	%fd39, %fd37, %fd38;
	cvt.rn.f32.f64 	%f43, %fd39;
	st.global.f32 	[%rd8], %f43;
	ret;

}
	// .globl	_Z13TraceAllBlinePfS_S_PiS_S_S_S_S_S_S_S_S_S_S_S_S_S0_PyS1_
.visible .entry _Z13TraceAllBlinePfS_S_PiS_S_S_S_S_S_S_S_S_S_S_S_S_S0_PyS1_(
	.param .u64 .ptr .align 1 _Z13TraceAllBlinePfS_S_PiS_S_S_S_S_S_S_S_S_S_S_S_S_S0_PyS1__param_0,
	.param .u64 .ptr .align 1 _Z13TraceAllBlinePfS_S_PiS_S_S_S_S_S_S_S_S_S_S_S_S_S0_PyS1__param_1,
	.param .u64 .ptr .align 1 _Z13TraceAllBlinePfS_S_PiS_S_S_S_S_S_S_S_S_S_S_S_S_S0_PyS1__param_2,
	.param .u64 .ptr .align 1 _Z13TraceAllBlinePfS_S_PiS_S_S_S_S_S_S_S_S_S_S_S_S_S0_PyS1__param_3,
	.param .u64 .ptr .align 1 _Z13TraceAllBlinePfS_S_PiS_S_S_S_S_S_S_S_S_S_S_S_S_S0_PyS1__param_4,
	.param .u64 .ptr .align 1 _Z13TraceAllBlinePfS_S_PiS_S_S_S_S_S_S_S_S_S_S_S_S_S0_PyS1__param_5,
	.param .u64 .ptr .align 1 _Z13TraceAllBlinePfS_S_PiS_S_S_S_S_S_S_S_S_S_S_S_S_S0_PyS1__param_6,
	.param .u64 .ptr .align 1 _Z13TraceAllBlinePfS_S_PiS_S_S_S_S_S_S_S_S_S_S_S_S_S0_PyS1__param_7,
	.param .u64 .ptr .align 1 _Z13TraceAllBlinePfS_S_PiS_S_S_S_S_S_S_S_S_S_S_S_S_S0_PyS1__param_8,
	.param .u64 .ptr .align 1 _Z13TraceAllBlinePfS_S_PiS_S_S_S_S_S_S_S_S_S_S_S_S_S0_PyS1__param_9,
	.param .u64 .ptr .align 1 _Z13TraceAllBlinePfS_S_PiS_S_S_S_S_S_S_S_S_S_S_S_S_S0_PyS1__param_10,
	.param .u64 .ptr .align 1 _Z13TraceAllBlinePfS_S_PiS_S_S_S_S_S_S_S_S_S_S_S_S_S0_PyS1__param_11,
	.param .u64 .ptr .align 1 _Z13TraceAllBlinePfS_S_PiS_S_S_S_S_S_S_S_S_S_S_S_S_S0_PyS1__param_12,
	.param .u64 .ptr .align 1 _Z13TraceAllBlinePfS_S_PiS_S_S_S_S_S_S_S_S_S_S_S_S_S0_PyS1__param_13,
	.param .u64 .ptr .align 1 _Z13TraceAllBlinePfS_S_PiS_S_S_S_S_S_S_S_S_S_S_S_S_S0_PyS1__param_14,
	.param .u64 .ptr .align 1 _Z13TraceAllBlinePfS_S_PiS_S_S_S_S_S_S_S_S_S_S_S_S_S0_PyS1__param_15,
	.param .u64 .ptr .align 1 _Z13TraceAllBlinePfS_S_PiS_S_S_S_S_S_S_S_S_S_S_S_S_S0_PyS1__param_16,
	.param .u64 .ptr .align 1 _Z13TraceAllBlinePfS_S_PiS_S_S_S_S_S_S_S_S_S_S_S_S_S0_PyS1__param_17,
	.param .u64 .ptr .align 1 _Z13TraceAllBlinePfS_S_PiS_S_S_S_S_S_S_S_S_S_S_S_S_S0_PyS1__param_18,
	.param .u64 .ptr .align 1 _Z13TraceAllBlinePfS_S_PiS_S_S_S_S_S_S_S_S_S_S_S_S_S0_PyS1__param_19
)
{
	.reg .pred 	%p<100>;
	.reg .b32 	%r<99>;
	.reg .b32 	%f<580>;
	.reg .b64 	%rd<178>;
	.reg .b64 	%fd<366>;

	ld.param.u64 	%rd45, [_Z13TraceAllBlinePfS_S_PiS_S_S_S_S_S_S_S_S_S_S_S_S_S0_PyS1__param_0];
	ld.param.u64 	%rd46, [_Z13TraceAllBlinePfS_S_PiS_S_S_S_S_S_S_S_S_S_S_S_S_S0_PyS1__param_1];
	ld.param.u64 	%rd47, [_Z13TraceAllBlinePfS_S_PiS_S_S_S_S_S_S_S_S_S_S_S_S_S0_PyS1__param_2];
	ld.param.u64 	%rd48, [_Z13TraceAllBlinePfS_S_PiS_S_S_S_S_S_S_S_S_S_S_S_S_S0_PyS1__param_3];
	ld.param.u64 	%rd35, [_Z13TraceAllBlinePfS_S_PiS_S_S_S_S_S_S_S_S_S_S_S_S_S0_PyS1__param_6];
	ld.param.u64 	%rd37, [_Z13TraceAllBlinePfS_S_PiS_S_S_S_S_S_S_S_S_S_S_S_S_S0_PyS1__param_8];
	ld.param.u64 	%rd38, [_Z13TraceAllBlinePfS_S_PiS_S_S_S_S_S_S_S_S_S_S_S_S_S0_PyS1__param_9];
	ld.param.u64 	%rd40, [_Z13TraceAllBlinePfS_S_PiS_S_S_S_S_S_S_S_S_S_S_S_S_S0_PyS1__param_11];
	ld.param.u64 	%rd41, [_Z13TraceAllBlinePfS_S_PiS_S_S_S_S_S_S_S_S_S_S_S_S_S0_PyS1__param_12];
	ld.param.u64 	%rd43, [_Z13TraceAllBlinePfS_S_PiS_S_S_S_S_S_S_S_S_S_S_S_S_S0_PyS1__param_17];
	ld.param.u64 	%rd49, [_Z13TraceAllBlinePfS_S_PiS_S_S_S_S_S_S_S_S_S_S_S_S_S0_PyS1__param_18];
	cvta.to.global.u64 	%rd1, %rd47;
	cvta.to.global.u64 	%rd2, %rd46;
	cvta.to.global.u64 	%rd3, %rd45;
	cvta.to.global.u64 	%rd4, %rd49;
	cvta.to.global.u64 	%rd50, %rd48;
	mov.u32 	%r8, %ctaid.x;
	mov.u32 	%r9, %ntid.x;
	mov.u32 	%r10, %tid.x;
	mad.lo.s32 	%r11, %r8, %r9, %r10;
	cvt.u64.u32 	%rd51, %r11;
	mov.u32 	%r12, %ctaid.y;
	mov.u32 	%r13, %ntid.y;
	mov.u32 	%r14, %tid.y;
	mad.lo.s32 	%r15, %r12, %r13, %r14;
	ld.global.u32 	%r1, [%rd50];
	ld.global.u32 	%r2, [%rd50+4];
	ld.global.u32 	%r3, [%rd50+8];
	mov.u32 	%r16, %nctaid.x;
	mul.lo.s32 	%r17, %r16, %r9;
	mov.u32 	%r18, %nctaid.y;
	mul.lo.s32 	%r19, %r13, %r18;
	mul.lo.s32 	%r20, %r19, %r17;
	cvt.u64.u32 	%rd5, %r20;
	mul.wide.u32 	%rd52, %r15, %r17;
	add.s64 	%rd6, %rd52, %rd51;
	ld.global.u64 	%rd7, [%rd4];
	and.b64  	%rd53, %rd7, -4294967296;
	setp.ne.s64 	%p3, %rd53, 0;
	@%p3 bra 	$L__BB3_2;
	cvt.u32.u64 	%r21, %rd5;
	cvt.u32.u64 	%r22, %rd7;
	div.u32 	%r23, %r22, %r21;
	cvt.u64.u32 	%rd174, %r23;
	bra.uni 	$L__BB3_3;
$L__BB3_2:
	div.u64 	%rd174, %rd7, %rd5;
$L__BB3_3:
	add.s64 	%rd11, %rd174, 1;
	setp.eq.s64 	%p4, %rd11, 0;
	{ // callseq 1, 0
	.param .b64 param0;
	st.param.b64 	[param0], 12;
	.param .b64 retval0;
	call.uni (retval0), 
	malloc, 
	(
	param0
	);
	ld.param.b64 	%rd54, [retval0];
	} // callseq 1
	{ // callseq 2, 0
	.param .b64 param0;
	st.param.b64 	[param0], 12;
	.param .b64 retval0;
	call.uni (retval0), 
	malloc, 
	(
	param0
	);
	ld.param.b64 	%rd55, [retval0];
	} // callseq 2
	{ // callseq 3, 0
	.param .b64 param0;
	st.param.b64 	[param0], 4;
	.param .b64 retval0;
	call.uni (retval0), 
	malloc, 
	(
	param0
	);
	ld.param.b64 	%rd56, [retval0];
	} // callseq 3
	{ // callseq 4, 0
	.param .b64 param0;
	st.param.b64 	[param0], 8;
	.param .b64 retval0;
	call.uni (retval0), 
	malloc, 
	(
	param0
	);
	ld.param.b64 	%rd57, [retval0];
	} // callseq 4
	@%p4 bra 	$L__BB3_15;
	add.s32 	%r24, %r1, -1;
	cvt.rn.f32.s32 	%f1, %r24;
	cvt.rn.f32.s32 	%f17, %r1;
	add.f32 	%f18, %f17, 0fBF800000;
	cvt.f64.f32 	%fd6, %f18;
	add.f64 	%fd7, %fd6, 0dBF1A36E2EB1C432D;
	cvt.rn.f32.f64 	%f2, %fd7;
	add.s32 	%r25, %r2, -1;
	cvt.rn.f32.s32 	%f3, %r25;
	cvt.rn.f32.s32 	%f19, %r2;
	add.f32 	%f20, %f19, 0fBF800000;
	cvt.f64.f32 	%fd8, %f20;
	add.f64 	%fd9, %fd8, 0dBF1A36E2EB1C432D;
	cvt.rn.f32.f64 	%f4, %fd9;
	add.s32 	%r26, %r3, -1;
	cvt.rn.f32.s32 	%f5, %r26;
	cvt.rn.f32.s32 	%f21, %r3;
	add.f32 	%f22, %f21, 0fBF800000;
	cvt.f64.f32 	%fd10, %f22;
	add.f64 	%fd11, %fd10, 0dBF1A36E2EB1C432D;
	cvt.rn.f32.f64 	%f6, %fd11;
	mul.lo.s32 	%r4, %r2, %r1;
	add.s32 	%r27, %r2, %r1;
	add.s32 	%r5, %r27, %r3;
	cvt.rn.f64.s32 	%fd12, %r1;
	add.f64 	%fd1, %fd12, 0dBFF0000000000000;
	cvt.rn.f64.s32 	%fd13, %r2;
	add.f64 	%fd2, %fd13, 0dBFF0000000000000;
	cvt.rn.f64.s32 	%fd14, %r3;
	add.f64 	%fd3, %fd14, 0dBFF0000000000000;
	cvta.to.global.u64 	%rd16, %rd35;
	cvta.to.global.u64 	%rd17, %rd40;
	cvta.to.global.u64 	%rd18, %rd41;
	cvta.to.global.u64 	%rd19, %rd37;
	cvta.to.global.u64 	%rd20, %rd38;
	cvta.to.global.u64 	%rd21, %rd43;
	mov.b64 	%rd175, 0;
$L__BB3_5:
	mad.lo.s64 	%rd23, %rd175, %rd5, %rd6;
	ld.global.u64 	%rd59, [%rd4];
	setp.ge.u64 	%p5, %rd23, %rd59;
	@%p5 bra 	$L__BB3_14;
	ld.param.u64 	%rd172, [_Z13TraceAllBlinePfS_S_PiS_S_S_S_S_S_S_S_S_S_S_S_S_S0_PyS1__param_13];
	ld.param.u64 	%rd169, [_Z13TraceAllBlinePfS_S_PiS_S_S_S_S_S_S_S_S_S_S_S_S_S0_PyS1__param_5];
	ld.param.u64 	%rd168, [_Z13TraceAllBlinePfS_S_PiS_S_S_S_S_S_S_S_S_S_S_S_S_S0_PyS1__param_4];
	setp.eq.s32 	%p6, %r5, 0;
	cvta.to.global.u64 	%rd61, %rd168;
	shl.b64 	%rd62, %rd23, 2;
	add.s64 	%rd63, %rd61, %rd62;
	ld.global.f32 	%f23, [%rd63];
	st.f32 	[%rd54], %f23;
	cvta.to.global.u64 	%rd64, %rd169;
	add.s64 	%rd65, %rd64, %rd62;
	ld.global.f32 	%f24, [%rd65];
	st.f32 	[%rd54+4], %f24;
	add.s64 	%rd66, %rd16, %rd62;
	ld.global.f32 	%f25, [%rd66];
	st.f32 	[%rd54+8], %f25;
	setp.gt.f32 	%p7, %f23, 0f00000000;
	selp.f32 	%f26, %f23, 0f38D1B717, %p7;
	setp.gt.f32 	%p8, %f24, 0f00000000;
	selp.f32 	%f27, %f24, 0f38D1B717, %p8;
	setp.gt.f32 	%p9, %f25, 0f00000000;
	selp.f32 	%f28, %f25, 0f38D1B717, %p9;
	setp.lt.f32 	%p10, %f26, %f1;
	selp.f32 	%f29, %f26, %f2, %p10;
	setp.lt.f32 	%p11, %f27, %f3;
	selp.f32 	%f30, %f27, %f4, %p11;
	setp.lt.f32 	%p12, %f28, %f5;
	selp.f32 	%f31, %f28, %f6, %p12;
	cvt.rmi.f32.f32 	%f32, %f29;
	sub.f32 	%f33, %f29, %f32;
	cvt.rmi.f32.f32 	%f34, %f30;
	sub.f32 	%f35, %f30, %f34;
	cvt.rmi.f32.f32 	%f36, %f31;
	sub.f32 	%f37, %f31, %f36;
	cvt.rmi.s32.f32 	%r29, %f29;
	cvt.rmi.s32.f32 	%r30, %f30;
	cvt.rmi.s32.f32 	%r31, %f31;
	mul.lo.s32 	%r32, %r30, %r1;
	mad.lo.s32 	%r33, %r4, %r31, %r32;
	add.s32 	%r34, %r33, %r29;
	mul.wide.s32 	%rd67, %r34, 4;
	add.s64 	%rd68, %rd3, %rd67;
	ld.global.f32 	%f38, [%rd68];
	mul.wide.s32 	%rd24, %r4, 4;
	add.s64 	%rd69, %rd68, %rd24;
	ld.global.f32 	%f39, [%rd69];
	mul.wide.s32 	%rd25, %r1, 4;
	add.s64 	%rd70, %rd68, %rd25;
	ld.global.f32 	%f40, [%rd70];
	add.s64 	%rd71, %rd70, %rd24;
	ld.global.f32 	%f41, [%rd71];
	ld.global.f32 	%f42, [%rd68+4];
	ld.global.f32 	%f43, [%rd69+4];
	ld.global.f32 	%f44, [%rd70+4];
	ld.global.f32 	%f45, [%rd71+4];
	cvt.f64.f32 	%fd15, %f38;
	cvt.f64.f32 	%fd16, %f33;
	mov.f64 	%fd17, 0d3FF0000000000000;
	sub.f64 	%fd18, %fd17, %fd16;
	mul.f64 	%fd19, %fd18, %fd15;
	cvt.f64.f32 	%fd20, %f35;
	sub.f64 	%fd21, %fd17, %fd20;
	mul.f64 	%fd22, %fd21, %fd19;
	cvt.f64.f32 	%fd23, %f37;
	sub.f64 	%fd24, %fd17, %fd23;
	cvt.f64.f32 	%fd25, %f39;
	mul.f64 	%fd26, %fd18, %fd25;
	mul.f64 	%fd27, %fd21, %fd26;
	mul.f64 	%fd28, %fd27, %fd23;
	fma.rn.f64 	%fd29, %fd22, %fd24, %fd28;
	cvt.f64.f32 	%fd30, %f40;
	mul.f64 	%fd31, %fd18, %fd30;
	mul.f64 	%fd32, %fd31, %fd20;
	fma.rn.f64 	%fd33, %fd24, %fd32, %fd29;
	cvt.f64.f32 	%fd34, %f41;
	mul.f64 	%fd35, %fd18, %fd34;
	mul.f64 	%fd36, %fd35, %fd20;
	fma.rn.f64 	%fd37, %fd36, %fd23, %fd33;
	mul.f32 	%f46, %f33, %f42;
	cvt.f64.f32 	%fd38, %f46;
	mul.f64 	%fd39, %fd21, %fd38;
	fma.rn.f64 	%fd40, %fd24, %fd39, %fd37;
	mul.f32 	%f47, %f33, %f43;
	cvt.f64.f32 	%fd41, %f47;
	mul.f64 	%fd42, %fd21, %fd41;
	fma.rn.f64 	%fd43, %fd42, %fd23, %fd40;
	mul.f32 	%f48, %f33, %f44;
	mul.f32 	%f49, %f35, %f48;
	cvt.f64.f32 	%fd44, %f49;
	fma.rn.f64 	%fd45, %fd24, %fd44, %fd43;
	mul.f32 	%f50, %f33, %f45;
	mul.f32 	%f51, %f35, %f50;
	mul.f32 	%f52, %f37, %f51;
	cvt.f64.f32 	%fd46, %f52;
	add.f64 	%fd47, %fd45, %fd46;
	cvt.rn.f32.f64 	%f53, %fd47;
	add.s64 	%rd26, %rd17, %rd62;
	st.global.f32 	[%rd26], %f53;
	ld.f32 	%f54, [%rd54];
	ld.f32 	%f55, [%rd54+4];
	ld.f32 	%f56, [%rd54+8];
	setp.gt.f32 	%p13, %f54, 0f00000000;
	selp.f32 	%f57, %f54, 0f38D1B717, %p13;
	setp.gt.f32 	%p14, %f55, 0f00000000;
	selp.f32 	%f58, %f55, 0f38D1B717, %p14;
	setp.gt.f32 	%p15, %f56, 0f00000000;
	selp.f32 	%f59, %f56, 0f38D1B717, %p15;
	setp.lt.f32 	%p16, %f57, %f1;
	selp.f32 	%f60, %f57, %f2, %p16;
	setp.lt.f32 	%p17, %f58, %f3;
	selp.f32 	%f61, %f58, %f4, %p17;
	setp.lt.f32 	%p18, %f59, %f5;
	selp.f32 	%f62, %f59, %f6, %p18;
	cvt.rmi.f32.f32 	%f63, %f60;
	sub.f32 	%f64, %f60, %f63;
	cvt.rmi.f32.f32 	%f65, %f61;
	sub.f32 	%f66, %f61, %f65;
	cvt.rmi.f32.f32 	%f67, %f62;
	sub.f32 	%f68, %f62, %f67;
	cvt.rmi.s32.f32 	%r35, %f60;
	cvt.rmi.s32.f32 	%r36, %f61;
	cvt.rmi.s32.f32 	%r37, %f62;
	mul.lo.s32 	%r38, %r36, %r1;
	mad.lo.s32 	%r39, %r4, %r37, %r38;
	add.s32 	%r40, %r39, %r35;
	mul.wide.s32 	%rd72, %r40, 4;
	add.s64 	%rd73, %rd2, %rd72;
	ld.global.f32 	%f69, [%rd73];
	add.s64 	%rd74, %rd73, %rd24;
	ld.global.f32 	%f70, [%rd74];
	add.s64 	%rd75, %rd73, %rd25;
	ld.global.f32 	%f71, [%rd75];
	add.s64 	%rd76, %rd75, %rd24;
	ld.global.f32 	%f72, [%rd76];
	ld.global.f32 	%f73, [%rd73+4];
	ld.global.f32 	%f74, [%rd74+4];
	ld.global.f32 	%f75, [%rd75+4];
	ld.global.f32 	%f76, [%rd76+4];
	cvt.f64.f32 	%fd48, %f69;
	cvt.f64.f32 	%fd49, %f64;
	sub.f64 	%fd50, %fd17, %fd49;
	mul.f64 	%fd51, %fd50, %fd48;
	cvt.f64.f32 	%fd52, %f66;
	sub.f64 	%fd53, %fd17, %fd52;
	mul.f64 	%fd54, %fd53, %fd51;
	cvt.f64.f32 	%fd55, %f68;
	sub.f64 	%fd56, %fd17, %fd55;
	cvt.f64.f32 	%fd57, %f70;
	mul.f64 	%fd58, %fd50, %fd57;
	mul.f64 	%fd59, %fd53, %fd58;
	mul.f64 	%fd60, %fd59, %fd55;
	fma.rn.f64 	%fd61, %fd54, %fd56, %fd60;
	cvt.f64.f32 	%fd62, %f71;
	mul.f64 	%fd63, %fd50, %fd62;
	mul.f64 	%fd64, %fd63, %fd52;
	fma.rn.f64 	%fd65, %fd56, %fd64, %fd61;
	cvt.f64.f32 	%fd66, %f72;
	mul.f64 	%fd67, %fd50, %fd66;
	mul.f64 	%fd68, %fd67, %fd52;
	fma.rn.f64 	%fd69, %fd68, %fd55, %fd65;
	mul.f32 	%f77, %f64, %f73;
	cvt.f64.f32 	%fd70, %f77;
	mul.f64 	%fd71, %fd53, %fd70;
	fma.rn.f64 	%fd72, %fd56, %fd71, %fd69;
	mul.f32 	%f78, %f64, %f74;
	cvt.f64.f32 	%fd73, %f78;
	mul.f64 	%fd74, %fd53, %fd73;
	fma.rn.f64 	%fd75, %fd74, %fd55, %fd72;
	mul.f32 	%f79, %f64, %f75;
	mul.f32 	%f80, %f66, %f79;
	cvt.f64.f32 	%fd76, %f80;
	fma.rn.f64 	%fd77, %fd56, %fd76, %fd75;
	mul.f32 	%f81, %f64, %f76;
	mul.f32 	%f82, %f66, %f81;
	mul.f32 	%f83, %f68, %f82;
	cvt.f64.f32 	%fd78, %f83;
	add.f64 	%fd79, %fd77, %fd78;
	cvt.rn.f32.f64 	%f84, %fd79;
	add.s64 	%rd27, %rd18, %rd62;
	st.global.f32 	[%rd27], %f84;
	ld.f32 	%f85, [%rd54];
	ld.f32 	%f86, [%rd54+4];
	ld.f32 	%f87, [%rd54+8];
	setp.gt.f32 	%p19, %f85, 0f00000000;
	selp.f32 	%f88, %f85, 0f38D1B717, %p19;
	setp.gt.f32 	%p20, %f86, 0f00000000;
	selp.f32 	%f89, %f86, 0f38D1B717, %p20;
	setp.gt.f32 	%p21, %f87, 0f00000000;
	selp.f32 	%f90, %f87, 0f38D1B717, %p21;
	setp.lt.f32 	%p22, %f88, %f1;
	selp.f32 	%f91, %f88, %f2, %p22;
	setp.lt.f32 	%p23, %f89, %f3;
	selp.f32 	%f92, %f89, %f4, %p23;
	setp.lt.f32 	%p24, %f90, %f5;
	selp.f32 	%f93, %f90, %f6, %p24;
	cvt.rmi.f32.f32 	%f94, %f91;
	sub.f32 	%f95, %f91, %f94;
	cvt.rmi.f32.f32 	%f96, %f92;
	sub.f32 	%f97, %f92, %f96;
	cvt.rmi.f32.f32 	%f98, %f93;
	sub.f32 	%f99, %f93, %f98;
	cvt.rmi.s32.f32 	%r41, %f91;
	cvt.rmi.s32.f32 	%r42, %f92;
	cvt.rmi.s32.f32 	%r43, %f93;
	mul.lo.s32 	%r44, %r42, %r1;
	mad.lo.s32 	%r45, %r4, %r43, %r44;
	add.s32 	%r46, %r45, %r41;
	mul.wide.s32 	%rd77, %r46, 4;
	add.s64 	%rd78, %rd1, %rd77;
	ld.global.f32 	%f100, [%rd78];
	add.s64 	%rd79, %rd78, %rd24;
	ld.global.f32 	%f101, [%rd79];
	add.s64 	%rd80, %rd78, %rd25;
	ld.global.f32 	%f102, [%rd80];
	add.s64 	%rd81, %rd80, %rd24;
	ld.global.f32 	%f103, [%rd81];
	ld.global.f32 	%f104, [%rd78+4];
	ld.global.f32 	%f105, [%rd79+4];
	ld.global.f32 	%f106, [%rd80+4];
	ld.global.f32 	%f107, [%rd81+4];
	cvt.f64.f32 	%fd80, %f100;
	cvt.f64.f32 	%fd81, %f95;
	sub.f64 	%fd82, %fd17, %fd81;
	mul.f64 	%fd83, %fd82, %fd80;
	cvt.f64.f32 	%fd84, %f97;
	sub.f64 	%fd85, %fd17, %fd84;
	mul.f64 	%fd86, %fd85, %fd83;
	cvt.f64.f32 	%fd87, %f99;
	sub.f64 	%fd88, %fd17, %fd87;
	cvt.f64.f32 	%fd89, %f101;
	mul.f64 	%fd90, %fd82, %fd89;
	mul.f64 	%fd91, %fd85, %fd90;
	mul.f64 	%fd92, %fd91, %fd87;
	fma.rn.f64 	%fd93, %fd86, %fd88, %fd92;
	cvt.f64.f32 	%fd94, %f102;
	mul.f64 	%fd95, %fd82, %fd94;
	mul.f64 	%fd96, %fd95, %fd84;
	fma.rn.f64 	%fd97, %fd88, %fd96, %fd93;
	cvt.f64.f32 	%fd98, %f103;
	mul.f64 	%fd99, %fd82, %fd98;
	mul.f64 	%fd100, %fd99, %fd84;
	fma.rn.f64 	%fd101, %fd100, %fd87, %fd97;
	mul.f32 	%f108, %f95, %f104;
	cvt.f64.f32 	%fd102, %f108;
	mul.f64 	%fd103, %fd85, %fd102;
	fma.rn.f64 	%fd104, %fd88, %fd103, %fd101;
	mul.f32 	%f109, %f95, %f105;
	cvt.f64.f32 	%fd105, %f109;
	mul.f64 	%fd106, %fd85, %fd105;
	fma.rn.f64 	%fd107, %fd106, %fd87, %fd104;
	mul.f32 	%f110, %f95, %f106;
	mul.f32 	%f111, %f97, %f110;
	cvt.f64.f32 	%fd108, %f111;
	fma.rn.f64 	%fd109, %fd88, %fd108, %fd107;
	mul.f32 	%f112, %f95, %f107;
	mul.f32 	%f113, %f97, %f112;
	mul.f32 	%f114, %f99, %f113;
	cvt.f64.f32 	%fd110, %f114;
	add.f64 	%fd111, %fd109, %fd110;
	cvt.rn.f32.f64 	%f115, %fd111;
	cvta.to.global.u64 	%rd82, %rd172;
	add.s64 	%rd28, %rd82, %rd62;
	st.global.f32 	[%rd28], %f115;
	ld.f32 	%f579, [%rd54];
	ld.f32 	%f578, [%rd54+4];
	ld.f32 	%f577, [%rd54+8];
	setp.gt.f32 	%p25, %f579, 0f00000000;
	selp.f32 	%f116, %f579, 0f38D1B717, %p25;
	setp.gt.f32 	%p26, %f578, 0f00000000;
	selp.f32 	%f117, %f578, 0f38D1B717, %p26;
	setp.gt.f32 	%p27, %f577, 0f00000000;
	selp.f32 	%f118, %f577, 0f38D1B717, %p27;
	setp.lt.f32 	%p28, %f116, %f1;
	selp.f32 	%f119, %f116, %f2, %p28;
	setp.lt.f32 	%p29, %f117, %f3;
	selp.f32 	%f120, %f117, %f4, %p29;
	setp.lt.f32 	%p30, %f118, %f5;
	selp.f32 	%f121, %f118, %f6, %p30;
	cvt.rmi.f32.f32 	%f122, %f119;
	sub.f32 	%f123, %f119, %f122;
	cvt.rmi.f32.f32 	%f124, %f120;
	sub.f32 	%f125, %f120, %f124;
	cvt.rmi.f32.f32 	%f126, %f121;
	sub.f32 	%f127, %f121, %f126;
	cvt.rmi.s32.f32 	%r47, %f119;
	cvt.rmi.s32.f32 	%r48, %f120;
	cvt.rmi.s32.f32 	%r49, %f121;
	mul.lo.s32 	%r50, %r48, %r1;
	mad.lo.s32 	%r51, %r4, %r49, %r50;
	add.s32 	%r52, %r51, %r47;
	mul.wide.s32 	%rd83, %r52, 4;
	add.s64 	%rd84, %rd1, %rd83;
	ld.global.f32 	%f128, [%rd84];
	add.s64 	%rd85, %rd84, %rd24;
	ld.global.f32 	%f129, [%rd85];
	add.s64 	%rd86, %rd84, %rd25;
	ld.global.f32 	%f130, [%rd86];
	add.s64 	%rd87, %rd86, %rd24;
	ld.global.f32 	%f131, [%rd87];
	ld.global.f32 	%f132, [%rd84+4];
	ld.global.f32 	%f133, [%rd85+4];
	ld.global.f32 	%f134, [%rd86+4];
	ld.global.f32 	%f135, [%rd87+4];
	cvt.f64.f32 	%fd112, %f128;
	cvt.f64.f32 	%fd113, %f123;
	sub.f64 	%fd114, %fd17, %fd113;
	mul.f64 	%fd115, %fd114, %fd112;
	cvt.f64.f32 	%fd116, %f125;
	sub.f64 	%fd117, %fd17, %fd116;
	mul.f64 	%fd118, %fd117, %fd115;
	cvt.f64.f32 	%fd119, %f127;
	sub.f64 	%fd120, %fd17, %fd119;
	cvt.f64.f32 	%fd121, %f129;
	mul.f64 	%fd122, %fd114, %fd121;
	mul.f64 	%fd123, %fd117, %fd122;
	mul.f64 	%fd124, %fd123, %fd119;
	fma.rn.f64 	%fd125, %fd118, %fd120, %fd124;
	cvt.f64.f32 	%fd126, %f130;
	mul.f64 	%fd127, %fd114, %fd126;
	mul.f64 	%fd128, %fd127, %fd116;
	fma.rn.f64 	%fd129, %fd120, %fd128, %fd125;
	cvt.f64.f32 	%fd130, %f131;
	mul.f64 	%fd131, %fd114, %fd130;
	mul.f64 	%fd132, %fd131, %fd116;
	fma.rn.f64 	%fd133, %fd132, %fd119, %fd129;
	mul.f32 	%f136, %f123, %f132;
	cvt.f64.f32 	%fd134, %f136;
	mul.f64 	%fd135, %fd117, %fd134;
	fma.rn.f64 	%fd136, %fd120, %fd135, %fd133;
	mul.f32 	%f137, %f123, %f133;
	cvt.f64.f32 	%fd137, %f137;
	mul.f64 	%fd138, %fd117, %fd137;
	fma.rn.f64 	%fd139, %fd138, %fd119, %fd136;
	mul.f32 	%f138, %f123, %f134;
	mul.f32 	%f139, %f125, %f138;
	cvt.f64.f32 	%fd140, %f139;
	fma.rn.f64 	%fd141, %fd120, %fd140, %fd139;
	mul.f32 	%f140, %f123, %f135;
	mul.f32 	%f141, %f125, %f140;
	mul.f32 	%f142, %f127, %f141;
	cvt.f64.f32 	%fd142, %f142;
	add.f64 	%fd4, %fd141, %fd142;
	mov.b32 	%r98, 0;
	mov.b64 	%rd177, 0;
	@%p6 bra 	$L__BB3_13;
	ld.param.u64 	%rd171, [_Z13TraceAllBlinePfS_S_PiS_S_S_S_S_S_S_S_S_S_S_S_S_S0_PyS1__param_10];
	cvta.to.global.u64 	%rd89, %rd171;
	ld.global.f32 	%f143, [%rd89];
	cvt.rn.f32.f64 	%f144, %fd4;
	setp.gt.f32 	%p31, %f144, 0f00000000;
	neg.f32 	%f145, %f143;
	selp.f32 	%f10, %f143, %f145, %p31;
	cvt.f64.f32 	%fd143, %f10;
	mul.f64 	%fd5, %fd143, 0d3FC5555555555555;
	mov.b64 	%rd177, 0;
$L__BB3_8:
	mov.f32 	%f13, %f579;
	mov.f32 	%f12, %f578;
	mov.f32 	%f11, %f577;
	setp.gt.f32 	%p32, %f13, 0f00000000;
	selp.f32 	%f146, %f13, 0f38D1B717, %p32;
	setp.gt.f32 	%p33, %f12, 0f00000000;
	selp.f32 	%f147, %f12, 0f38D1B717, %p33;
	setp.gt.f32 	%p34, %f11, 0f00000000;
	selp.f32 	%f148, %f11, 0f38D1B717, %p34;
	setp.lt.f32 	%p35, %f146, %f1;
	selp.f32 	%f149, %f146, %f2, %p35;
	setp.lt.f32 	%p36, %f147, %f3;
	selp.f32 	%f150, %f147, %f4, %p36;
	setp.lt.f32 	%p37, %f148, %f5;
	selp.f32 	%f151, %f148, %f6, %p37;
	cvt.rmi.f32.f32 	%f152, %f149;
	sub.f32 	%f153, %f149, %f152;
	cvt.rmi.f32.f32 	%f154, %f150;
	sub.f32 	%f155, %f150, %f154;
	cvt.rmi.f32.f32 	%f156, %f151;
	sub.f32 	%f157, %f151, %f156;
	cvt.rmi.s32.f32 	%r53, %f149;
	cvt.rmi.s32.f32 	%r54, %f150;
	cvt.rmi.s32.f32 	%r55, %f151;
	cvt.f64.f32 	%fd144, %f153;
	mov.f64 	%fd145, 0d3FF0000000000000;
	sub.f64 	%fd146, %fd145, %fd144;
	cvt.f64.f32 	%fd147, %f155;
	sub.f64 	%fd148, %fd145, %fd147;
	mul.f64 	%fd149, %fd146, %fd148;
	cvt.f64.f32 	%fd150, %f157;
	sub.f64 	%fd151, %fd145, %fd150;
	mul.f64 	%fd152, %fd149, %fd151;
	cvt.rn.f32.f64 	%f158, %fd152;
	mul.f64 	%fd153, %fd149, %fd150;
	cvt.rn.f32.f64 	%f159, %fd153;
	mul.f64 	%fd154, %fd146, %fd147;
	mul.f64 	%fd155, %fd154, %fd151;
	cvt.rn.f32.f64 	%f160, %fd155;
	mul.f64 	%fd156, %fd154, %fd150;
	cvt.rn.f32.f64 	%f161, %fd156;
	mul.f64 	%fd157, %fd148, %fd144;
	mul.f64 	%fd158, %fd157, %fd151;
	cvt.rn.f32.f64 	%f162, %fd158;
	mul.f64 	%fd159, %fd157, %fd150;
	cvt.rn.f32.f64 	%f163, %fd159;
	mul.f32 	%f164, %f153, %f155;
	cvt.f64.f32 	%fd160, %f164;
	mul.f64 	%fd161, %fd151, %fd160;
	cvt.rn.f32.f64 	%f165, %fd161;
	mul.f32 	%f166, %f164, %f157;
	mul.lo.s32 	%r56, %r54, %r1;
	mad.lo.s32 	%r57, %r4, %r55, %r56;
	add.s32 	%r58, %r57, %r53;
	mul.wide.s32 	%rd90, %r58, 4;
	add.s64 	%rd91, %rd3, %rd90;
	ld.global.f32 	%f167, [%rd91];
	add.s64 	%rd92, %rd91, %rd24;
	ld.global.f32 	%f168, [%rd92];
	add.s64 	%rd93, %rd91, %rd25;
	ld.global.f32 	%f169, [%rd93];
	add.s64 	%rd94, %rd93, %rd24;
	ld.global.f32 	%f170, [%rd94];
	ld.global.f32 	%f171, [%rd91+4];
	ld.global.f32 	%f172, [%rd92+4];
	ld.global.f32 	%f173, [%rd93+4];
	ld.global.f32 	%f174, [%rd94+4];
	add.s64 	%rd95, %rd2, %rd90;
	ld.global.f32 	%f175, [%rd95];
	add.s64 	%rd96, %rd95, %rd24;
	ld.global.f32 	%f176, [%rd96];
	add.s64 	%rd97, %rd95, %rd25;
	ld.global.f32 	%f177, [%rd97];
	add.s64 	%rd98, %rd97, %rd24;
	ld.global.f32 	%f178, [%rd98];
	ld.global.f32 	%f179, [%rd95+4];
	ld.global.f32 	%f180, [%rd96+4];
	ld.global.f32 	%f181, [%rd97+4];
	ld.global.f32 	%f182, [%rd98+4];
	add.s64 	%rd99, %rd1, %rd90;
	ld.global.f32 	%f183, [%rd99];
	add.s64 	%rd100, %rd99, %rd24;
	ld.global.f32 	%f184, [%rd100];
	add.s64 	%rd101, %rd99, %rd25;
	ld.global.f32 	%f185, [%rd101];
	add.s64 	%rd102, %rd101, %rd24;
	ld.global.f32 	%f186, [%rd102];
	ld.global.f32 	%f187, [%rd99+4];
	ld.global.f32 	%f188, [%rd100+4];
	ld.global.f32 	%f189, [%rd101+4];
	ld.global.f32 	%f190, [%rd102+4];
	mul.f32 	%f191, %f167, %f158;
	fma.rn.f32 	%f192, %f168, %f159, %f191;
	fma.rn.f32 	%f193, %f169, %f160, %f192;
	fma.rn.f32 	%f194, %f170, %f161, %f193;
	fma.rn.f32 	%f195, %f171, %f162, %f194;
	fma.rn.f32 	%f196, %f172, %f163, %f195;
	fma.rn.f32 	%f197, %f173, %f165, %f196;
	fma.rn.f32 	%f198, %f166, %f174, %f197;
	mul.f32 	%f199, %f176, %f159;
	fma.rn.f32 	%f200, %f175, %f158, %f199;
	fma.rn.f32 	%f201, %f177, %f160, %f200;
	fma.rn.f32 	%f202, %f178, %f161, %f201;
	fma.rn.f32 	%f203, %f179, %f162, %f202;
	fma.rn.f32 	%f204, %f180, %f163, %f203;
	fma.rn.f32 	%f205, %f181, %f165, %f204;
	fma.rn.f32 	%f206, %f166, %f182, %f205;
	mul.f32 	%f207, %f184, %f159;
	fma.rn.f32 	%f208, %f183, %f158, %f207;
	fma.rn.f32 	%f209, %f185, %f160, %f208;
	fma.rn.f32 	%f210, %f186, %f161, %f209;
	fma.rn.f32 	%f211, %f187, %f162, %f210;
	fma.rn.f32 	%f212, %f188, %f163, %f211;
	fma.rn.f32 	%f213, %f189, %f165, %f212;
	fma.rn.f32 	%f214, %f166, %f190, %f213;
	mul.f32 	%f215, %f206, %f206;
	fma.rn.f32 	%f216, %f198, %f198, %f215;
	fma.rn.f32 	%f217, %f214, %f214, %f216;
	sqrt.rn.f32 	%f218, %f217;
	cvt.f64.f32 	%fd162, %f13;
	mul.f32 	%f219, %f10, %f198;
	div.rn.f32 	%f220, %f219, %f218;
	cvt.f64.f32 	%fd163, %f220;
	fma.rn.f64 	%fd164, %fd163, 0d3FE0000000000000, %fd162;
	cvt.rn.f32.f64 	%f221, %fd164;
	cvt.f64.f32 	%fd165, %f12;
	mul.f32 	%f222, %f10, %f206;
	div.rn.f32 	%f223, %f222, %f218;
	cvt.f64.f32 	%fd166, %f223;
	fma.rn.f64 	%fd167, %fd166, 0d3FE0000000000000, %fd165;
	cvt.rn.f32.f64 	%f224, %fd167;
	cvt.f64.f32 	%fd168, %f11;
	mul.f32 	%f225, %f10, %f214;
	div.rn.f32 	%f226, %f225, %f218;
	cvt.f64.f32 	%fd169, %f226;
	fma.rn.f64 	%fd170, %fd169, 0d3FE0000000000000, %fd168;
	cvt.rn.f32.f64 	%f227, %fd170;
	setp.gt.f32 	%p38, %f221, 0f00000000;
	selp.f32 	%f228, %f221, 0f38D1B717, %p38;
	setp.gt.f32 	%p39, %f224, 0f00000000;
	selp.f32 	%f229, %f224, 0f38D1B717, %p39;
	setp.gt.f32 	%p40, %f227, 0f00000000;
	selp.f32 	%f230, %f227, 0f38D1B717, %p40;
	setp.lt.f32 	%p41, %f228, %f1;
	selp.f32 	%f231, %f228, %f2, %p41;
	setp.lt.f32 	%p42, %f229, %f3;
	selp.f32 	%f232, %f229, %f4, %p42;
	setp.lt.f32 	%p43, %f230, %f5;
	selp.f32 	%f233, %f230, %f6, %p43;
	cvt.rmi.f32.f32 	%f234, %f231;
	sub.f32 	%f235, %f231, %f234;
	cvt.rmi.f32.f32 	%f236, %f232;
	sub.f32 	%f237, %f232, %f236;
	cvt.rmi.f32.f32 	%f238, %f233;
	sub.f32 	%f239, %f233, %f238;
	cvt.rmi.s32.f32 	%r59, %f231;
	cvt.rmi.s32.f32 	%r60, %f232;
	cvt.rmi.s32.f32 	%r61, %f233;
	cvt.f64.f32 	%fd171, %f235;
	sub.f64 	%fd172, %fd145, %fd171;
	cvt.f64.f32 	%fd173, %f237;
	sub.f64 	%fd174, %fd145, %fd173;
	mul.f64 	%fd175, %fd172, %fd174;
	cvt.f64.f32 	%fd176, %f239;
	sub.f64 	%fd177, %fd145, %fd176;
	mul.f64 	%fd178, %fd175, %fd177;
	cvt.rn.f32.f64 	%f240, %fd178;
	mul.f64 	%fd179, %fd175, %fd176;
	cvt.rn.f32.f64 	%f241, %fd179;
	mul.f64 	%fd180, %fd172, %fd173;
	mul.f64 	%fd181, %fd180, %fd177;
	cvt.rn.f32.f64 	%f242, %fd181;
	mul.f64 	%fd182, %fd180, %fd176;
	cvt.rn.f32.f64 	%f243, %fd182;
	mul.f64 	%fd183, %fd174, %fd171;
	mul.f64 	%fd184, %fd183, %fd177;
	cvt.rn.f32.f64 	%f244, %fd184;
	mul.f64 	%fd185, %fd183, %fd176;
	cvt.rn.f32.f64 	%f245, %fd185;
	mul.f32 	%f246, %f235, %f237;
	cvt.f64.f32 	%fd186, %f246;
	mul.f64 	%fd187, %fd177, %fd186;
	cvt.rn.f32.f64 	%f247, %fd187;
	mul.f32 	%f248, %f246, %f239;
	mul.lo.s32 	%r62, %r60, %r1;
	mad.lo.s32 	%r63, %r4, %r61, %r62;
	add.s32 	%r64, %r63, %r59;
	mul.wide.s32 	%rd103, %r64, 4;
	add.s64 	%rd104, %rd3, %rd103;
	ld.global.f32 	%f249, [%rd104];
	add.s64 	%rd105, %rd104, %rd24;
	ld.global.f32 	%f250, [%rd105];
	add.s64 	%rd106, %rd104, %rd25;
	ld.global.f32 	%f251, [%rd106];
	add.s64 	%rd107, %rd106, %rd24;
	ld.global.f32 	%f252, [%rd107];
	ld.global.f32 	%f253, [%rd104+4];
	ld.global.f32 	%f254, [%rd105+4];
	ld.global.f32 	%f255, [%rd106+4];
	ld.global.f32 	%f256, [%rd107+4];
	add.s64 	%rd108, %rd2, %rd103;
	ld.global.f32 	%f257, [%rd108];
	add.s64 	%rd109, %rd108, %rd24;
	ld.global.f32 	%f258, [%rd109];
	add.s64 	%rd110, %rd108, %rd25;
	ld.global.f32 	%f259, [%rd110];
	add.s64 	%rd111, %rd110, %rd24;
	ld.global.f32 	%f260, [%rd111];
	ld.global.f32 	%f261, [%rd108+4];
	ld.global.f32 	%f262, [%rd109+4];
	ld.global.f32 	%f263, [%rd110+4];
	ld.global.f32 	%f264, [%rd111+4];
	add.s64 	%rd112, %rd1, %rd103;
	ld.global.f32 	%f265, [%rd112];
	add.s64 	%rd113, %rd112, %rd24;
	ld.global.f32 	%f266, [%rd113];
	add.s64 	%rd114, %rd112, %rd25;
	ld.global.f32 	%f267, [%rd114];
	add.s64 	%rd115, %rd114, %rd24;
	ld.global.f32 	%f268, [%rd115];
	ld.global.f32 	%f269, [%rd112+4];
	ld.global.f32 	%f270, [%rd113+4];
	ld.global.f32 	%f271, [%rd114+4];
	ld.global.f32 	%f272, [%rd115+4];
	mul.f32 	%f273, %f249, %f240;
	fma.rn.f32 	%f274, %f250, %f241, %f273;
	fma.rn.f32 	%f275, %f251, %f242, %f274;
	fma.rn.f32 	%f276, %f252, %f243, %f275;
	fma.rn.f32 	%f277, %f253, %f244, %f276;
	fma.rn.f32 	%f278, %f254, %f245, %f277;
	fma.rn.f32 	%f279, %f255, %f247, %f278;
	fma.rn.f32 	%f280, %f248, %f256, %f279;
	mul.f32 	%f281, %f258, %f241;
	fma.rn.f32 	%f282, %f257, %f240, %f281;
	fma.rn.f32 	%f283, %f259, %f242, %f282;
	fma.rn.f32 	%f284, %f260, %f243, %f283;
	fma.rn.f32 	%f285, %f261, %f244, %f284;
	fma.rn.f32 	%f286, %f262, %f245, %f285;
	fma.rn.f32 	%f287, %f263, %f247, %f286;
	fma.rn.f32 	%f288, %f248, %f264, %f287;
	mul.f32 	%f289, %f266, %f241;
	fma.rn.f32 	%f290, %f265, %f240, %f289;
	fma.rn.f32 	%f291, %f267, %f242, %f290;
	fma.rn.f32 	%f292, %f268, %f243, %f291;
	fma.rn.f32 	%f293, %f269, %f244, %f292;
	fma.rn.f32 	%f294, %f270, %f245, %f293;
	fma.rn.f32 	%f295, %f271, %f247, %f294;
	fma.rn.f32 	%f296, %f248, %f272, %f295;
	mul.f32 	%f297, %f288, %f288;
	fma.rn.f32 	%f298, %f280, %f280, %f297;
	fma.rn.f32 	%f299, %f296, %f296, %f298;
	sqrt.rn.f32 	%f300, %f299;
	mul.f32 	%f301, %f10, %f280;
	div.rn.f32 	%f302, %f301, %f300;
	cvt.f64.f32 	%fd188, %f302;
	fma.rn.f64 	%fd189, %fd188, 0d3FE0000000000000, %fd162;
	cvt.rn.f32.f64 	%f303, %fd189;
	mul.f32 	%f304, %f10, %f288;
	div.rn.f32 	%f305, %f304, %f300;
	cvt.f64.f32 	%fd190, %f305;
	fma.rn.f64 	%fd191, %fd190, 0d3FE0000000000000, %fd165;
	cvt.rn.f32.f64 	%f306, %fd191;
	mul.f32 	%f307, %f10, %f296;
	div.rn.f32 	%f308, %f307, %f300;
	cvt.f64.f32 	%fd192, %f308;
	fma.rn.f64 	%fd193, %fd192, 0d3FE0000000000000, %fd168;
	cvt.rn.f32.f64 	%f309, %fd193;
	setp.gt.f32 	%p44, %f303, 0f00000000;
	selp.f32 	%f310, %f303, 0f38D1B717, %p44;
	setp.gt.f32 	%p45, %f306, 0f00000000;
	selp.f32 	%f311, %f306, 0f38D1B717, %p45;
	setp.gt.f32 	%p46, %f309, 0f00000000;
	selp.f32 	%f312, %f309, 0f38D1B717, %p46;
	setp.lt.f32 	%p47, %f310, %f1;
	selp.f32 	%f313, %f310, %f2, %p47;
	setp.lt.f32 	%p48, %f311, %f3;
	selp.f32 	%f314, %f311, %f4, %p48;
	setp.lt.f32 	%p49, %f312, %f5;
	selp.f32 	%f315, %f312, %f6, %p49;
	cvt.rmi.f32.f32 	%f316, %f313;
	sub.f32 	%f317, %f313, %f316;
	cvt.rmi.f32.f32 	%f318, %f314;
	sub.f32 	%f319, %f314, %f318;
	cvt.rmi.f32.f32 	%f320, %f315;
	sub.f32 	%f321, %f315, %f320;
	cvt.rmi.s32.f32 	%r65, %f313;
	cvt.rmi.s32.f32 	%r66, %f314;
	cvt.rmi.s32.f32 	%r67, %f315;
	cvt.f64.f32 	%fd194, %f317;
	sub.f64 	%fd195, %fd145, %fd194;
	cvt.f64.f32 	%fd196, %f319;
	sub.f64 	%fd197, %fd145, %fd196;
	mul.f64 	%fd198, %fd195, %fd197;
	cvt.f64.f32 	%fd199, %f321;
	sub.f64 	%fd200, %fd145, %fd199;
	mul.f64 	%fd201, %fd198, %fd200;
	cvt.rn.f32.f64 	%f322, %fd201;
	mul.f64 	%fd202, %fd198, %fd199;
	cvt.rn.f32.f64 	%f323, %fd202;
	mul.f64 	%fd203, %fd195, %fd196;
	mul.f64 	%fd204, %fd203, %fd200;
	cvt.rn.f32.f64 	%f324, %fd204;
	mul.f64 	%fd205, %fd203, %fd199;
	cvt.rn.f32.f64 	%f325, %fd205;
	mul.f64 	%fd206, %fd197, %fd194;
	mul.f64 	%fd207, %fd206, %fd200;
	cvt.rn.f32.f64 	%f326, %fd207;
	mul.f64 	%fd208, %fd206, %fd199;
	cvt.rn.f32.f64 	%f327, %fd208;
	mul.f32 	%f328, %f317, %f319;
	cvt.f64.f32 	%fd209, %f328;
	mul.f64 	%fd210, %fd200, %fd209;
	cvt.rn.f32.f64 	%f329, %fd210;
	mul.f32 	%f330, %f328, %f321;
	mul.lo.s32 	%r68, %r66, %r1;
	mad.lo.s32 	%r69, %r4, %r67, %r68;
	add.s32 	%r70, %r69, %r65;
	mul.wide.s32 	%rd116, %r70, 4;
	add.s64 	%rd117, %rd3, %rd116;
	ld.global.f32 	%f331, [%rd117];
	add.s64 	%rd118, %rd117, %rd24;
	ld.global.f32 	%f332, [%rd118];
	add.s64 	%rd119, %rd117, %rd25;
	ld.global.f32 	%f333, [%rd119];
	add.s64 	%rd120, %rd119, %rd24;
	ld.global.f32 	%f334, [%rd120];
	ld.global.f32 	%f335, [%rd117+4];
	ld.global.f32 	%f336, [%rd118+4];
	ld.global.f32 	%f337, [%rd119+4];
	ld.global.f32 	%f338, [%rd120+4];
	add.s64 	%rd121, %rd2, %rd116;
	ld.global.f32 	%f339, [%rd121];
	add.s64 	%rd122, %rd121, %rd24;
	ld.global.f32 	%f340, [%rd122];
	add.s64 	%rd123, %rd121, %rd25;
	ld.global.f32 	%f341, [%rd123];
	add.s64 	%rd124, %rd123, %rd24;
	ld.global.f32 	%f342, [%rd124];
	ld.global.f32 	%f343, [%rd121+4];
	ld.global.f32 	%f344, [%rd122+4];
	ld.global.f32 	%f345, [%rd123+4];
	ld.global.f32 	%f346, [%rd124+4];
	add.s64 	%rd125, %rd1, %rd116;
	ld.global.f32 	%f347, [%rd125];
	add.s64 	%rd126, %rd125, %rd24;
	ld.global.f32 	%f348, [%rd126];
	add.s64 	%rd127, %rd125, %rd25;
	ld.global.f32 	%f349, [%rd127];
	add.s64 	%rd128, %rd127, %rd24;
	ld.global.f32 	%f350, [%rd128];
	ld.global.f32 	%f351, [%rd125+4];
	ld.global.f32 	%f352, [%rd126+4];
	ld.global.f32 	%f353, [%rd127+4];
	ld.global.f32 	%f354, [%rd128+4];
	mul.f32 	%f355, %f331, %f322;
	fma.rn.f32 	%f356, %f332, %f323, %f355;
	fma.rn.f32 	%f357, %f333, %f324, %f356;
	fma.rn.f32 	%f358, %f334, %f325, %f357;
	fma.rn.f32 	%f359, %f335, %f326, %f358;
	fma.rn.f32 	%f360, %f336, %f327, %f359;
	fma.rn.f32 	%f361, %f337, %f329, %f360;
	fma.rn.f32 	%f362, %f330, %f338, %f361;
	mul.f32 	%f363, %f340, %f323;
	fma.rn.f32 	%f364, %f339, %f322, %f363;
	fma.rn.f32 	%f365, %f341, %f324, %f364;
	fma.rn.f32 	%f366, %f342, %f325, %f365;
	fma.rn.f32 	%f367, %f343, %f326, %f366;
	fma.rn.f32 	%f368, %f344, %f327, %f367;
	fma.rn.f32 	%f369, %f345, %f329, %f368;
	fma.rn.f32 	%f370, %f330, %f346, %f369;
	mul.f32 	%f371, %f348, %f323;
	fma.rn.f32 	%f372, %f347, %f322, %f371;
	fma.rn.f32 	%f373, %f349, %f324, %f372;
	fma.rn.f32 	%f374, %f350, %f325, %f373;
	fma.rn.f32 	%f375, %f351, %f326, %f374;
	fma.rn.f32 	%f376, %f352, %f327, %f375;
	fma.rn.f32 	%f377, %f353, %f329, %f376;
	fma.rn.f32 	%f378, %f330, %f354, %f377;
	mul.f32 	%f379, %f370, %f370;
	fma.rn.f32 	%f380, %f362, %f362, %f379;
	fma.rn.f32 	%f381, %f378, %f378, %f380;
	sqrt.rn.f32 	%f382, %f381;
	mul.f32 	%f383, %f10, %f362;
	div.rn.f32 	%f384, %f383, %f382;
	add.f32 	%f385, %f13, %f384;
	mul.f32 	%f386, %f10, %f370;
	div.rn.f32 	%f387, %f386, %f382;
	add.f32 	%f388, %f12, %f387;
	mul.f32 	%f389, %f10, %f378;
	div.rn.f32 	%f390, %f389, %f382;
	add.f32 	%f391, %f11, %f390;
	setp.gt.f32 	%p50, %f385, 0f00000000;
	selp.f32 	%f392, %f385, 0f38D1B717, %p50;
	setp.gt.f32 	%p51, %f388, 0f00000000;
	selp.f32 	%f393, %f388, 0f38D1B717, %p51;
	setp.gt.f32 	%p52, %f391, 0f00000000;
	selp.f32 	%f394, %f391, 0f38D1B717, %p52;
	setp.lt.f32 	%p53, %f392, %f1;
	selp.f32 	%f395, %f392, %f2, %p53;
	setp.lt.f32 	%p54, %f393, %f3;
	selp.f32 	%f396, %f393, %f4, %p54;
	setp.lt.f32 	%p55, %f394, %f5;
	selp.f32 	%f397, %f394, %f6, %p55;
	cvt.rmi.f32.f32 	%f398, %f395;
	sub.f32 	%f399, %f395, %f398;
	cvt.rmi.f32.f32 	%f400, %f396;
	sub.f32 	%f401, %f396, %f400;
	cvt.rmi.f32.f32 	%f402, %f397;
	sub.f32 	%f403, %f397, %f402;
	cvt.rmi.s32.f32 	%r71, %f395;
	cvt.rmi.s32.f32 	%r72, %f396;
	cvt.rmi.s32.f32 	%r73, %f397;
	cvt.f64.f32 	%fd211, %f399;
	sub.f64 	%fd212, %fd145, %fd211;
	cvt.f64.f32 	%fd213, %f401;
	sub.f64 	%fd214, %fd145, %fd213;
	mul.f64 	%fd215, %fd212, %fd214;
	cvt.f64.f32 	%fd216, %f403;
	sub.f64 	%fd217, %fd145, %fd216;
	mul.f64 	%fd218, %fd215, %fd217;
	cvt.rn.f32.f64 	%f404, %fd218;
	mul.f64 	%fd219, %fd215, %fd216;
	cvt.rn.f32.f64 	%f405, %fd219;
	mul.f64 	%fd220, %fd212, %fd213;
	mul.f64 	%fd221, %fd220, %fd217;
	cvt.rn.f32.f64 	%f406, %fd221;
	mul.f64 	%fd222, %fd220, %fd216;
	cvt.rn.f32.f64 	%f407, %fd222;
	mul.f64 	%fd223, %fd214, %fd211;
	mul.f64 	%fd224, %fd223, %fd217;
	cvt.rn.f32.f64 	%f408, %fd224;
	mul.f64 	%fd225, %fd223, %fd216;
	cvt.rn.f32.f64 	%f409, %fd225;
	mul.f32 	%f410, %f399, %f401;
	cvt.f64.f32 	%fd226, %f410;
	mul.f64 	%fd227, %fd217, %fd226;
	cvt.rn.f32.f64 	%f411, %fd227;
	mul.f32 	%f412, %f410, %f403;
	mul.lo.s32 	%r74, %r72, %r1;
	mad.lo.s32 	%r75, %r4, %r73, %r74;
	add.s32 	%r76, %r75, %r71;
	mul.wide.s32 	%rd129, %r76, 4;
	add.s64 	%rd130, %rd3, %rd129;
	ld.global.f32 	%f413, [%rd130];
	add.s64 	%rd131, %rd130, %rd24;
	ld.global.f32 	%f414, [%rd131];
	add.s64 	%rd132, %rd130, %rd25;
	ld.global.f32 	%f415, [%rd132];
	add.s64 	%rd133, %rd132, %rd24;
	ld.global.f32 	%f416, [%rd133];
	ld.global.f32 	%f417, [%rd130+4];
	ld.global.f32 	%f418, [%rd131+4];
	ld.global.f32 	%f419, [%rd132+4];
	ld.global.f32 	%f420, [%rd133+4];
	add.s64 	%rd134, %rd2, %rd129;
	ld.global.f32 	%f421, [%rd134];
	add.s64 	%rd135, %rd134, %rd24;
	ld.global.f32 	%f422, [%rd135];
	add.s64 	%rd136, %rd134, %rd25;
	ld.global.f32 	%f423, [%rd136];
	add.s64 	%rd137, %rd136, %rd24;
	ld.global.f32 	%f424, [%rd137];
	ld.global.f32 	%f425, [%rd134+4];
	ld.global.f32 	%f426, [%rd135+4];
	ld.global.f32 	%f427, [%rd136+4];
	ld.global.f32 	%f428, [%rd137+4];
	add.s64 	%rd138, %rd1, %rd129;
	ld.global.f32 	%f429, [%rd138];
	add.s64 	%rd139, %rd138, %rd24;
	ld.global.f32 	%f430, [%rd139];
	add.s64 	%rd140, %rd138, %rd25;
	ld.global.f32 	%f431, [%rd140];
	add.s64 	%rd141, %rd140, %rd24;
	ld.global.f32 	%f432, [%rd141];
	ld.global.f32 	%f433, [%rd138+4];
	ld.global.f32 	%f434, [%rd139+4];
	ld.global.f32 	%f435, [%rd140+4];
	ld.global.f32 	%f436, [%rd141+4];
	mul.f32 	%f437, %f413, %f404;
	fma.rn.f32 	%f438, %f414, %f405, %f437;
	fma.rn.f32 	%f439, %f415, %f406, %f438;
	fma.rn.f32 	%f440, %f416, %f407, %f439;
	fma.rn.f32 	%f441, %f417, %f408, %f440;
	fma.rn.f32 	%f442, %f418, %f409, %f441;
	fma.rn.f32 	%f443, %f419, %f411, %f442;
	fma.rn.f32 	%f444, %f412, %f420, %f443;
	mul.f32 	%f445, %f422, %f405;
	fma.rn.f32 	%f446, %f421, %f404, %f445;
	fma.rn.f32 	%f447, %f423, %f406, %f446;
	fma.rn.f32 	%f448, %f424, %f407, %f447;
	fma.rn.f32 	%f449, %f425, %f408, %f448;
	fma.rn.f32 	%f450, %f426, %f409, %f449;
	fma.rn.f32 	%f451, %f427, %f411, %f450;
	fma.rn.f32 	%f452, %f412, %f428, %f451;
	mul.f32 	%f453, %f430, %f405;
	fma.rn.f32 	%f454, %f429, %f404, %f453;
	fma.rn.f32 	%f455, %f431, %f406, %f454;
	fma.rn.f32 	%f456, %f432, %f407, %f455;
	fma.rn.f32 	%f457, %f433, %f408, %f456;
	fma.rn.f32 	%f458, %f434, %f409, %f457;
	fma.rn.f32 	%f459, %f435, %f411, %f458;
	fma.rn.f32 	%f460, %f412, %f436, %f459;
	mul.f32 	%f461, %f452, %f452;
	fma.rn.f32 	%f462, %f444, %f444, %f461;
	fma.rn.f32 	%f463, %f460, %f460, %f462;
	sqrt.rn.f32 	%f464, %f463;
	div.rn.f32 	%f465, %f198, %f218;
	cvt.f64.f32 	%fd228, %f465;
	cvt.f64.f32 	%fd229, %f280;
	add.f64 	%fd230, %fd229, %fd229;
	cvt.f64.f32 	%fd231, %f300;
	div.rn.f64 	%fd232, %fd230, %fd231;
	add.f64 	%fd233, %fd232, %fd228;
	cvt.f64.f32 	%fd234, %f362;
	add.f64 	%fd235, %fd234, %fd234;
	cvt.f64.f32 	%fd236, %f382;
	div.rn.f64 	%fd237, %fd235, %fd236;
	add.f64 	%fd238, %fd233, %fd237;
	div.rn.f32 	%f466, %f444, %f464;
	cvt.f64.f32 	%fd239, %f466;
	add.f64 	%fd240, %fd238, %fd239;
	fma.rn.f64 	%fd241, %fd5, %fd240, %fd162;
	cvt.rn.f32.f64 	%f579, %fd241;
	div.rn.f32 	%f467, %f206, %f218;
	cvt.f64.f32 	%fd242, %f467;
	cvt.f64.f32 	%fd243, %f288;
	add.f64 	%fd244, %fd243, %fd243;
	div.rn.f64 	%fd245, %fd244, %fd231;
	add.f64 	%fd246, %fd245, %fd242;
	cvt.f64.f32 	%fd247, %f370;
	add.f64 	%fd248, %fd247, %fd247;
	div.rn.f64 	%fd249, %fd248, %fd236;
	add.f64 	%fd250, %fd246, %fd249;
	div.rn.f32 	%f468, %f452, %f464;
	cvt.f64.f32 	%fd251, %f468;
	add.f64 	%fd252, %fd250, %fd251;
	fma.rn.f64 	%fd253, %fd5, %fd252, %fd165;
	cvt.rn.f32.f64 	%f578, %fd253;
	div.rn.f32 	%f469, %f214, %f218;
	cvt.f64.f32 	%fd254, %f469;
	cvt.f64.f32 	%fd255, %f296;
	add.f64 	%fd256, %fd255, %fd255;
	div.rn.f64 	%fd257, %fd256, %fd231;
	add.f64 	%fd258, %fd257, %fd254;
	cvt.f64.f32 	%fd259, %f378;
	add.f64 	%fd260, %fd259, %fd259;
	div.rn.f64 	%fd261, %fd260, %fd236;
	add.f64 	%fd262, %fd258, %fd261;
	div.rn.f32 	%f470, %f460, %f464;
	cvt.f64.f32 	%fd263, %f470;
	add.f64 	%fd264, %fd262, %fd263;
	fma.rn.f64 	%fd265, %fd5, %fd264, %fd168;
	cvt.rn.f32.f64 	%f577, %fd265;
	setp.ge.f32 	%p56, %f579, 0f00000000;
	setp.gt.f32 	%p57, %f578, 0f00000000;
	setp.ge.f32 	%p58, %f577, 0f00000000;
	cvt.f64.f32 	%fd266, %f579;
	setp.ge.f64 	%p59, %fd1, %fd266;
	and.pred  	%p60, %p58, %p59;
	and.pred  	%p61, %p60, %p57;
	cvt.f64.f32 	%fd267, %f578;
	setp.ge.f64 	%p62, %fd2, %fd267;
	and.pred  	%p63, %p62, %p61;
	cvt.f64.f32 	%fd268, %f577;
	setp.ge.f64 	%p64, %fd3, %fd268;
	and.pred  	%p65, %p64, %p63;
	and.pred  	%p1, %p56, %p65;
	selp.b32 	%r77, 0, 42, %p1;
	setp.ge.f32 	%p66, %f578, 0f00000000;
	setp.le.f32 	%p67, %f577, 0f00000000;
	and.pred  	%p68, %p66, %p67;
	setp.gt.f64 	%p69, %fd1, %fd266;
	and.pred  	%p70, %p69, %p68;
	setp.gt.f64 	%p71, %fd2, %fd267;
	and.pred  	%p72, %p71, %p70;
	setp.gt.f64 	%p73, %fd3, %fd268;
	and.pred  	%p74, %p73, %p72;
	and.pred  	%p2, %p56, %p74;
	selp.b32 	%r98, 1, %r77, %p2;
	setp.eq.s32 	%p75, %r98, 0;
	@%p75 bra 	$L__BB3_12;
	setp.ne.s32 	%p76, %r98, 1;
	@%p76 bra 	$L__BB3_11;
	sub.f32 	%f471, %f11, %f577;
	div.rn.f32 	%f472, %f11, %f471;
	mov.f32 	%f473, 0f3F800000;
	sub.f32 	%f474, %f473, %f472;
	mul.f32 	%f475, %f13, %f474;
	fma.rn.f32 	%f476, %f472, %f579, %f475;
	st.f32 	[%rd55], %f476;
	mul.f32 	%f477, %f12, %f474;
	fma.rn.f32 	%f478, %f472, %f578, %f477;
	st.f32 	[%rd55+4], %f478;
	mul.f32 	%f479, %f11, %f474;
	fma.rn.f32 	%f480, %f472, %f577, %f479;
	st.f32 	[%rd55+8], %f480;
	bra.uni 	$L__BB3_12;
$L__BB3_11:
	st.f32 	[%rd55], %f579;
	st.f32 	[%rd55+4], %f578;
	st.f32 	[%rd55+8], %f577;
$L__BB3_12:
	add.s64 	%rd177, %rd177, 1;
	not.pred 	%p77, %p2;
	and.pred  	%p78, %p77, %p1;
	mul.lo.s32 	%r78, %r5, 12;
	cvt.s64.s32 	%rd142, %r78;
	setp.lt.u64 	%p79, %rd177, %rd142;
	and.pred  	%p80, %p79, %p78;
	@%p80 bra 	$L__BB3_8;
$L__BB3_13:
	ld.param.u64 	%rd173, [_Z13TraceAllBlinePfS_S_PiS_S_S_S_S_S_S_S_S_S_S_S_S_S0_PyS1__param_19];
	ld.param.u64 	%rd170, [_Z13TraceAllBlinePfS_S_PiS_S_S_S_S_S_S_S_S_S_S_S_S_S0_PyS1__param_7];
	st.u64 	[%rd57], %rd177;
	st.u32 	[%rd56], %r98;
	ld.f32 	%f481, [%rd55];
	cvta.to.global.u64 	%rd143, %rd170;
	shl.b64 	%rd144, %rd23, 2;
	add.s64 	%rd145, %rd143, %rd144;
	st.global.f32 	[%rd145], %f481;
	ld.f32 	%f482, [%rd55+4];
	add.s64 	%rd146, %rd19, %rd144;
	st.global.f32 	[%rd146], %f482;
	ld.f32 	%f483, [%rd55+8];
	add.s64 	%rd147, %rd20, %rd144;
	st.global.f32 	[%rd147], %f483;
	ld.u32 	%r79, [%rd56];
	add.s64 	%rd148, %rd21, %rd144;
	st.global.u32 	[%rd148], %r79;
	ld.u64 	%rd149, [%rd57];
	cvta.to.global.u64 	%rd150, %rd173;
	shl.b64 	%rd151, %rd23, 3;
	add.s64 	%rd152, %rd150, %rd151;
	st.global.u64 	[%rd152], %rd149;
	ld.f32 	%f484, [%rd55];
	ld.f32 	%f485, [%rd55+4];
	ld.f32 	%f486, [%rd55+8];
	setp.gt.f32 	%p81, %f484, 0f00000000;
	selp.f32 	%f487, %f484, 0f38D1B717, %p81;
	setp.gt.f32 	%p82, %f485, 0f00000000;
	selp.f32 	%f488, %f485, 0f38D1B717, %p82;
	setp.gt.f32 	%p83, %f486, 0f00000000;
	selp.f32 	%f489, %f486, 0f38D1B717, %p83;
	setp.lt.f32 	%p84, %f487, %f1;
	selp.f32 	%f490, %f487, %f2, %p84;
	setp.lt.f32 	%p85, %f488, %f3;
	selp.f32 	%f491, %f488, %f4, %p85;
	setp.lt.f32 	%p86, %f489, %f5;
	selp.f32 	%f492, %f489, %f6, %p86;
	cvt.rmi.f32.f32 	%f493, %f490;
	sub.f32 	%f494, %f490, %f493;
	cvt.rmi.f32.f32 	%f495, %f491;
	sub.f32 	%f496, %f491, %f495;
	cvt.rmi.f32.f32 	%f497, %f492;
	sub.f32 	%f498, %f492, %f497;
	cvt.rmi.s32.f32 	%r80, %f490;
	cvt.rmi.s32.f32 	%r81, %f491;
	cvt.rmi.s32.f32 	%r82, %f492;
	mul.lo.s32 	%r83, %r81, %r1;
	mad.lo.s32 	%r84, %r4, %r82, %r83;
	add.s32 	%r85, %r84, %r80;
	mul.wide.s32 	%rd153, %r85, 4;
	add.s64 	%rd154, %rd3, %rd153;
	ld.global.f32 	%f499, [%rd154];
	add.s64 	%rd155, %rd154, %rd24;
	ld.global.f32 	%f500, [%rd155];
	add.s64 	%rd156, %rd154, %rd25;
	ld.global.f32 	%f501, [%rd156];
	add.s64 	%rd157, %rd156, %rd24;
	ld.global.f32 	%f502, [%rd157];
	ld.global.f32 	%f503, [%rd154+4];
	ld.global.f32 	%f504, [%rd155+4];
	ld.global.f32 	%f505, [%rd156+4];
	ld.global.f32 	%f506, [%rd157+4];
	cvt.f64.f32 	%fd269, %f499;
	cvt.f64.f32 	%fd270, %f494;
	mov.f64 	%fd271, 0d3FF0000000000000;
	sub.f64 	%fd272, %fd271, %fd270;
	mul.f64 	%fd273, %fd272, %fd269;
	cvt.f64.f32 	%fd274, %f496;
	sub.f64 	%fd275, %fd271, %fd274;
	mul.f64 	%fd276, %fd275, %fd273;
	cvt.f64.f32 	%fd277, %f498;
	sub.f64 	%fd278, %fd271, %fd277;
	cvt.f64.f32 	%fd279, %f500;
	mul.f64 	%fd280, %fd272, %fd279;
	mul.f64 	%fd281, %fd275, %fd280;
	mul.f64 	%fd282, %fd281, %fd277;
	fma.rn.f64 	%fd283, %fd276, %fd278, %fd282;
	cvt.f64.f32 	%fd284, %f501;
	mul.f64 	%fd285, %fd272, %fd284;
	mul.f64 	%fd286, %fd285, %fd274;
	fma.rn.f64 	%fd287, %fd278, %fd286, %fd283;
	cvt.f64.f32 	%fd288, %f502;
	mul.f64 	%fd289, %fd272, %fd288;
	mul.f64 	%fd290, %fd289, %fd274;
	fma.rn.f64 	%fd291, %fd290, %fd277, %fd287;
	mul.f32 	%f507, %f494, %f503;
	cvt.f64.f32 	%fd292, %f507;
	mul.f64 	%fd293, %fd275, %fd292;
	fma.rn.f64 	%fd294, %fd278, %fd293, %fd291;
	mul.f32 	%f508, %f494, %f504;
	cvt.f64.f32 	%fd295, %f508;
	mul.f64 	%fd296, %fd275, %fd295;
	fma.rn.f64 	%fd297, %fd296, %fd277, %fd294;
	mul.f32 	%f509, %f494, %f505;
	mul.f32 	%f510, %f496, %f509;
	cvt.f64.f32 	%fd298, %f510;
	fma.rn.f64 	%fd299, %fd278, %fd298, %fd297;
	mul.f32 	%f511, %f494, %f506;
	mul.f32 	%f512, %f496, %f511;
	mul.f32 	%f513, %f498, %f512;
	cvt.f64.f32 	%fd300, %f513;
	add.f64 	%fd301, %fd299, %fd300;
	cvt.rn.f32.f64 	%f514, %fd301;
	st.global.f32 	[%rd26], %f514;
	ld.f32 	%f515, [%rd55];
	ld.f32 	%f516, [%rd55+4];
	ld.f32 	%f517, [%rd55+8];
	setp.gt.f32 	%p87, %f515, 0f00000000;
	selp.f32 	%f518, %f515, 0f38D1B717, %p87;
	setp.gt.f32 	%p88, %f516, 0f00000000;
	selp.f32 	%f519, %f516, 0f38D1B717, %p88;
	setp.gt.f32 	%p89, %f517, 0f00000000;
	selp.f32 	%f520, %f517, 0f38D1B717, %p89;
	setp.lt.f32 	%p90, %f518, %f1;
	selp.f32 	%f521, %f518, %f2, %p90;
	setp.lt.f32 	%p91, %f519, %f3;
	selp.f32 	%f522, %f519, %f4, %p91;
	setp.lt.f32 	%p92, %f520, %f5;
	selp.f32 	%f523, %f520, %f6, %p92;
	cvt.rmi.f32.f32 	%f524, %f521;
	sub.f32 	%f525, %f521, %f524;
	cvt.rmi.f32.f32 	%f526, %f522;
	sub.f32 	%f527, %f522, %f526;
	cvt.rmi.f32.f32 	%f528, %f523;
	sub.f32 	%f529, %f523, %f528;
	cvt.rmi.s32.f32 	%r86, %f521;
	cvt.rmi.s32.f32 	%r87, %f522;
	cvt.rmi.s32.f32 	%r88, %f523;
	mul.lo.s32 	%r89, %r87, %r1;
	mad.lo.s32 	%r90, %r4, %r88, %r89;
	add.s32 	%r91, %r90, %r86;
	mul.wide.s32 	%rd158, %r91, 4;
	add.s64 	%rd159, %rd2, %rd158;
	ld.global.f32 	%f530, [%rd159];
	add.s64 	%rd160, %rd159, %rd24;
	ld.global.f32 	%f531, [%rd160];
	add.s64 	%rd161, %rd159, %rd25;
	ld.global.f32 	%f532, [%rd161];
	add.s64 	%rd162, %rd161, %rd24;
	ld.global.f32 	%f533, [%rd162];
	ld.global.f32 	%f534, [%rd159+4];
	ld.global.f32 	%f535, [%rd160+4];
	ld.global.f32 	%f536, [%rd161+4];
	ld.global.f32 	%f537, [%rd162+4];
	cvt.f64.f32 	%fd302, %f530;
	cvt.f64.f32 	%fd303, %f525;
	sub.f64 	%fd304, %fd271, %fd303;
	mul.f64 	%fd305, %fd304, %fd302;
	cvt.f64.f32 	%fd306, %f527;
	sub.f64 	%fd307, %fd271, %fd306;
	mul.f64 	%fd308, %fd307, %fd305;
	cvt.f64.f32 	%fd309, %f529;
	sub.f64 	%fd310, %fd271, %fd309;
	cvt.f64.f32 	%fd311, %f531;
	mul.f64 	%fd312, %fd304, %fd311;
	mul.f64 	%fd313, %fd307, %fd312;
	mul.f64 	%fd314, %fd313, %fd309;
	fma.rn.f64 	%fd315, %fd308, %fd310, %fd314;
	cvt.f64.f32 	%fd316, %f532;
	mul.f64 	%fd317, %fd304, %fd316;
	mul.f64 	%fd318, %fd317, %fd306;
	fma.rn.f64 	%fd319, %fd310, %fd318, %fd315;
	cvt.f64.f32 	%fd320, %f533;
	mul.f64 	%fd321, %fd304, %fd320;
	mul.f64 	%fd322, %fd321, %fd306;
	fma.rn.f64 	%fd323, %fd322, %fd309, %fd319;
	mul.f32 	%f538, %f525, %f534;
	cvt.f64.f32 	%fd324, %f538;
	mul.f64 	%fd325, %fd307, %fd324;
	fma.rn.f64 	%fd326, %fd310, %fd325, %fd323;
	mul.f32 	%f539, %f525, %f535;
	cvt.f64.f32 	%fd327, %f539;
	mul.f64 	%fd328, %fd307, %fd327;
	fma.rn.f64 	%fd329, %fd328, %fd309, %fd326;
	mul.f32 	%f540, %f525, %f536;
	mul.f32 	%f541, %f527, %f540;
	cvt.f64.f32 	%fd330, %f541;
	fma.rn.f64 	%fd331, %fd310, %fd330, %fd329;
	mul.f32 	%f542, %f525, %f537;
	mul.f32 	%f543, %f527, %f542;
	mul.f32 	%f544, %f529, %f543;
	cvt.f64.f32 	%fd332, %f544;
	add.f64 	%fd333, %fd331, %fd332;
	cvt.rn.f32.f64 	%f545, %fd333;
	st.global.f32 	[%rd27], %f545;
	ld.f32 	%f546, [%rd55];
	ld.f32 	%f547, [%rd55+4];
	ld.f32 	%f548, [%rd55+8];
	setp.gt.f32 	%p93, %f546, 0f00000000;
	selp.f32 	%f549, %f546, 0f38D1B717, %p93;
	setp.gt.f32 	%p94, %f547, 0f00000000;
	selp.f32 	%f550, %f547, 0f38D1B717, %p94;
	setp.gt.f32 	%p95, %f548, 0f00000000;
	selp.f32 	%f551, %f548, 0f38D1B717, %p95;
	setp.lt.f32 	%p96, %f549, %f1;
	selp.f32 	%f552, %f549, %f2, %p96;
	setp.lt.f32 	%p97, %f550, %f3;
	selp.f32 	%f553, %f550, %f4, %p97;
	setp.lt.f32 	%p98, %f551, %f5;
	selp.f32 	%f554, %f551, %f6, %p98;
	cvt.rmi.f32.f32 	%f555, %f552;
	sub.f32 	%f556, %f552, %f555;
	cvt.rmi.f32.f32 	%f557, %f553;
	sub.f32 	%f558, %f553, %f557;
	cvt.rmi.f32.f32 	%f559, %f554;
	sub.f32 	%f560, %f554, %f559;
	cvt.rmi.s32.f32 	%r92, %f552;
	cvt.rmi.s32.f32 	%r93, %f553;
	cvt.rmi.s32.f32 	%r94, %f554;
	mul.lo.s32 	%r95, %r93, %r1;
	mad.lo.s32 	%r96, %r4, %r94, %r95;
	add.s32 	%r97, %r96, %r92;
	mul.wide.s32 	%rd163, %r97, 4;
	add.s64 	%rd164, %rd1, %rd163;
	ld.global.f32 	%f561, [%rd164];
	add.s64 	%rd165, %rd164, %rd24;
	ld.global.f32 	%f562, [%rd165];
	add.s64 	%rd166, %rd164, %rd25;
	ld.global.f32 	%f563, [%rd166];
	add.s64 	%rd167, %rd166, %rd24;
	ld.global.f32 	%f564, [%rd167];
	ld.global.f32 	%f565, [%rd164+4];
	ld.global.f32 	%f566, [%rd165+4];
	ld.global.f32 	%f567, [%rd166+4];
	ld.global.f32 	%f568, [%rd167+4];
	cvt.f64.f32 	%fd334, %f561;
	cvt.f64.f32 	%fd335, %f556;
	sub.f64 	%fd336, %fd271, %fd335;
	mul.f64 	%fd337, %fd336, %fd334;
	cvt.f64.f32 	%fd338, %f558;
	sub.f64 	%fd339, %fd271, %fd338;
	mul.f64 	%fd340, %fd339, %fd337;
	cvt.f64.f32 	%fd341, %f560;
	sub.f64 	%fd342, %fd271, %fd341;
	cvt.f64.f32 	%fd343, %f562;
	mul.f64 	%fd344, %fd336, %fd343;
	mul.f64 	%fd345, %fd339, %fd344;
	mul.f64 	%fd346, %fd345, %fd341;
	fma.rn.f64 	%fd347, %fd340, %fd342, %fd346;
	cvt.f64.f32 	%fd348, %f563;
	mul.f64 	%fd349, %fd336, %fd348;
	mul.f64 	%fd350, %fd349, %fd338;
	fma.rn.f64 	%fd351, %fd342, %fd350, %fd347;
	cvt.f64.f32 	%fd352, %f564;
	mul.f64 	%fd353, %fd336, %fd352;
	mul.f64 	%fd354, %fd353, %fd338;
	fma.rn.f64 	%fd355, %fd354, %fd341, %fd351;
	mul.f32 	%f569, %f556, %f565;
	cvt.f64.f32 	%fd356, %f569;
	mul.f64 	%fd357, %fd339, %fd356;
	fma.rn.f64 	%fd358, %fd342, %fd357, %fd355;
	mul.f32 	%f570, %f556, %f566;
	cvt.f64.f32 	%fd359, %f570;
	mul.f64 	%fd360, %fd339, %fd359;
	fma.rn.f64 	%fd361, %fd360, %fd341, %fd358;
	mul.f32 	%f571, %f556, %f567;
	mul.f32 	%f572, %f558, %f571;
	cvt.f64.f32 	%fd362, %f572;
	fma.rn.f64 	%fd363, %fd342, %fd362, %fd361;
	mul.f32 	%f573, %f556, %f568;
	mul.f32 	%f574, %f558, %f573;
	mul.f32 	%f575, %f560, %f574;
	cvt.f64.f32 	%fd364, %f575;
	add.f64 	%fd365, %fd363, %fd364;
	cvt.rn.f32.f64 	%f576, %fd365;
	st.global.f32 	[%rd28], %f576;
$L__BB3_14:
	add.s64 	%rd175, %rd175, 1;
	setp.lt.u64 	%p99, %rd175, %rd11;
	@%p99 bra 	$L__BB3_5;
$L__BB3_15:
	{ // callseq 5, 0
	.param .b64 param0;
	st.param.b64 	[param0], %rd54;
	call.uni 
	free, 
	(
	param0
	);
	} // callseq 5
	{ // callseq 6, 0
	.param .b64 param0;
	st.param.b64 	[param0], %rd55;
	call.uni 
	free, 
	(
	param0
	);
	} // callseq 6
	{ // callseq 7, 0
	.param .b64 param0;
	st.param.b64 	[param0], %rd56;
	call.uni 
	free, 
	(
	param0
	);
	} // callseq 7
	ret;

}
	// .globl	_Z7TestMemPi
.visible .entry _Z7TestMemPi(
	.param .u64 .ptr .align 1 _Z7TestMemPi_param_0
)
{


	ret;

}


// ===== COMPILED SASS (sm_100) =====

	.target	sm_100

	.elftype	@"ET_EXEC"


//--------------------- .note.nv.tkinfo           --------------------------
	.section	.note.nv.tkinfo,"",@"SHT_NOTE"
	.sectionflags	@"SHF_NOTE_NV_TKINFO"
	.tkinfo
        /*0018*/ 	.word	0x00000002
        /*0030*/ 	.string	""
        /*0030*/ 	.string	"ptxas"
        /*0030*/ 	.string	"Cuda compilation tools, release 13.0, V13.0.88"
        /*0030*/ 	.string	"Build cuda_13.0.r13.0/compiler.36424714_0"
        /*0030*/ 	.string	"-arch sm_100 -m 64 "



//--------------------- .note.nv.cuinfo           --------------------------
	.section	.note.nv.cuinfo,"",@"SHT_NOTE"
	.sectionflags	@"SHF_NOTE_NV_CUINFO"
        /*0018*/ 	.short	0x0002
        /*001a*/ 	.short	0x0064
        /*001c*/ 	.short	0x0082
	.zero		2


//--------------------- .nv.info                  --------------------------
	.section	.nv.info,"",@"SHT_CUDA_INFO"
	.align	4


	//----- nvinfo : EIATTR_REGCOUNT
	.align		4
        /*0000*/ 	.byte	0x04, 0x2f
        /*0002*/ 	.short	(.L_2 - .L_1)
	.align		4
.L_1:
        /*0004*/ 	.word	index@(_Z10test_Idx3dPfPiS0_S_)
        /*0008*/ 	.word	0x00000018


	//----- nvinfo : EIATTR_FRAME_SIZE
	.align		4
.L_2:
        /*000c*/ 	.byte	0x04, 0x11
        /*000e*/ 	.short	(.L_4 - .L_3)
	.align		4
.L_3:
        /*0010*/ 	.word	index@(_Z10test_Idx3dPfPiS0_S_)
        /*0014*/ 	.word	0x00000010


	//----- nvinfo : EIATTR_REGCOUNT
	.align		4
.L_4:
        /*0018*/ 	.byte	0x04, 0x2f
        /*001a*/ 	.short	(.L_6 - .L_5)
	.align		4
.L_5:
        /*001c*/ 	.word	index@(_Z16test_Interp3dxyzPfS_S_PifffS_)
        /*0020*/ 	.word	0x00000004


	//----- nvinfo : EIATTR_FRAME_SIZE
	.align		4
.L_6:
        /*0024*/ 	.byte	0x04, 0x11
        /*0026*/ 	.short	(.L_8 - .L_7)
	.align		4
.L_7:
        /*0028*/ 	.word	index@(_Z16test_Interp3dxyzPfS_S_PifffS_)
        /*002c*/ 	.word	0x00000000


	//----- nvinfo : EIATTR_REGCOUNT
	.align		4
.L_8:
        /*0030*/ 	.byte	0x04, 0x2f
        /*0032*/ 	.short	(.L_10 - .L_9)
	.align		4
.L_9:
        /*0034*/ 	.word	index@(_Z13test_Interp3dPfPiS_S_)
        /*0038*/ 	.word	0x00000020


	//----- nvinfo : EIATTR_FRAME_SIZE
	.align		4
.L_10:
        /*003c*/ 	.byte	0x04, 0x11
        /*003e*/ 	.short	(.L_12 - .L_11)
	.align		4
.L_11:
        /*0040*/ 	.word	index@(_Z13test_Interp3dPfPiS_S_)
        /*0044*/ 	.word	0x00000000


	//----- nvinfo : EIATTR_REGCOUNT
	.align		4
.L_12:
        /*0048*/ 	.byte	0x04, 0x2f
        /*004a*/ 	.short	(.L_14 - .L_13)
	.align		4
.L_13:
        /*004c*/ 	.word	index@(_Z13TraceAllBlinePfS_S_PiS_S_S_S_S_S_S_S_S_S_S_S_S_S0_PyS1_)
        /*0050*/ 	.word	0x00000060


	//----- nvinfo : EIATTR_FRAME_SIZE
	.align		4
.L_14:
        /*0054*/ 	.byte	0x04, 0x11
        /*0056*/ 	.short	(.L_16 - .L_15)
	.align		4
.L_15:
        /*0058*/ 	.word	index@($__internal_3_$__cuda_sm3x_div_rn_noftz_f32_slowpath)
        /*005c*/ 	.word	0x00000000


	//----- nvinfo : EIATTR_FRAME_SIZE
	.align		4
.L_16:
        /*0060*/ 	.byte	0x04, 0x11
        /*0062*/ 	.short	(.L_18 - .L_17)
	.align		4
.L_17:
        /*0064*/ 	.word	index@($__internal_2_$__cuda_sm20_sqrt_rn_f32_slowpath)
        /*0068*/ 	.word	0x00000000


	//----- nvinfo : EIATTR_FRAME_SIZE
	.align		4
.L_18:
        /*006c*/ 	.byte	0x04, 0x11
        /*006e*/ 	.short	(.L_20 - .L_19)
	.align		4
.L_19:
        /*0070*/ 	.word	index@($__internal_1_$__cuda_sm20_div_u64)
        /*0074*/ 	.word	0x00000000


	//----- nvinfo : EIATTR_FRAME_SIZE
	.align		4
.L_20:
        /*0078*/ 	.byte	0x04, 0x11
        /*007a*/ 	.short	(.L_22 - .L_21)
	.align		4
.L_21:
        /*007c*/ 	.word	index@($__internal_0_$__cuda_sm20_div_rn_f64_full)
        /*0080*/ 	.word	0x00000000


	//----- nvinfo : EIATTR_FRAME_SIZE
	.align		4
.L_22:
        /*0084*/ 	.byte	0x04, 0x11
        /*0086*/ 	.short	(.L_24 - .L_23)
	.align		4
.L_23:
        /*0088*/ 	.word	index@(_Z13TraceAllBlinePfS_S_PiS_S_S_S_S_S_S_S_S_S_S_S_S_S0_PyS1_)
        /*008c*/ 	.word	0x00000000


	//----- nvinfo : EIATTR_REGCOUNT
	.align		4
.L_24:
        /*0090*/ 	.byte	0x04, 0x2f
        /*0092*/ 	.short	(.L_26 - .L_25)
	.align		4
.L_25:
        /*0094*/ 	.word	index@(_Z7TestMemPi)
        /*0098*/ 	.word	0x00000004


	//----- nvinfo : EIATTR_FRAME_SIZE
	.align		4
.L_26:
        /*009c*/ 	.byte	0x04, 0x11
        /*009e*/ 	.short	(.L_28 - .L_27)
	.align		4
.L_27:
        /*00a0*/ 	.word	index@(_Z7TestMemPi)
        /*00a4*/ 	.word	0x00000000


	//----- nvinfo : EIATTR_MIN_STACK_SIZE
	.align		4
.L_28:
        /*00a8*/ 	.byte	0x04, 0x12
        /*00aa*/ 	.short	(.L_30 - .L_29)
	.align		4
.L_29:
        /*00ac*/ 	.word	index@(_Z7TestMemPi)
        /*00b0*/ 	.word	0x00000000


	//----- nvinfo : EIATTR_MIN_STACK_SIZE
	.align		4
.L_30:
        /*00b4*/ 	.byte	0x04, 0x12
        /*00b6*/ 	.short	(.L_32 - .L_31)
	.align		4
.L_31:
        /*00b8*/ 	.word	index@(_Z13TraceAllBlinePfS_S_PiS_S_S_S_S_S_S_S_S_S_S_S_S_S0_PyS1_)
        /*00bc*/ 	.word	0x00000000


	//----- nvinfo : EIATTR_MIN_STACK_SIZE
	.align		4
.L_32:
        /*00c0*/ 	.byte	0x04, 0x12
        /*00c2*/ 	.short	(.L_34 - .L_33)
	.align		4
.L_33:
        /*00c4*/ 	.word	index@(_Z13test_Interp3dPfPiS_S_)
        /*00c8*/ 	.word	0x00000000


	//----- nvinfo : EIATTR_MIN_STACK_SIZE
	.align		4
.L_34:
        /*00cc*/ 	.byte	0x04, 0x12
        /*00ce*/ 	.short	(.L_36 - .L_35)
	.align		4
.L_35:
        /*00d0*/ 	.word	index@(_Z16test_Interp3dxyzPfS_S_PifffS_)
        /*00d4*/ 	.word	0x00000000


	//----- nvinfo : EIATTR_MIN_STACK_SIZE
	.align		4
.L_36:
        /*00d8*/ 	.byte	0x04, 0x12
        /*00da*/ 	.short	(.L_38 - .L_37)
	.align		4
.L_37:
        /*00dc*/ 	.word	index@(_Z10test_Idx3dPfPiS0_S_)
        /*00e0*/ 	.word	0x00000010
.L_38:


//--------------------- .nv.compat                --------------------------
	.section	.nv.compat,"",@"SHT_CUDA_COMPAT_INFO"
	.align	4
        /*0000*/ 	.byte	0x02, 0x09, 0x00, 0x00, 0x02, 0x02, 0x01, 0x00, 0x02, 0x05, 0x05, 0x00, 0x03, 0x07, 0x01, 0x01
        /*0010*/ 	.byte	0x02, 0x03, 0x00, 0x00, 0x02, 0x06, 0x01, 0x00, 0x04, 0x0b, 0x08, 0x00, 0x01, 0x00, 0x00, 0x00
        /*0020*/ 	.byte	0x00, 0x00, 0x00, 0x00


//--------------------- .nv.info._Z7TestMemPi     --------------------------
	.section	.nv.info._Z7TestMemPi,"",@"SHT_CUDA_INFO"
	.sectionflags	@""
	.align	4


	//----- nvinfo : EIATTR_CUDA_API_VERSION
	.align		4
        /*0000*/ 	.byte	0x04, 0x37
        /*0002*/ 	.short	(.L_40 - .L_39)
.L_39:
        /*0004*/ 	.word	0x00000082


	//----- nvinfo : EIATTR_KPARAM_INFO
	.align		4
.L_40:
        /*0008*/ 	.byte	0x04, 0x17
        /*000a*/ 	.short	(.L_42 - .L_41)
.L_41:
        /*000c*/ 	.word	0x00000000
        /*0010*/ 	.short	0x0000
        /*0012*/ 	.short	0x0000
        /*0014*/ 	.byte	0x00, 0xf5, 0x21, 0x00


	//----- nvinfo : EIATTR_SPARSE_MMA_MASK
	.align		4
.L_42:
        /*0018*/ 	.byte	0x03, 0x50
        /*001a*/ 	.short	0x0000


	//----- nvinfo : EIATTR_MAXREG_COUNT
	.align		4
        /*001c*/ 	.byte	0x03, 0x1b
        /*001e*/ 	.short	0x00ff


	//----- nvinfo : EIATTR_MERCURY_ISA_VERSION
	.align		4
        /*0020*/ 	.byte	0x03, 0x5f
        /*0022*/ 	.short	0x0101


	//----- nvinfo : EIATTR_VRC_CTA_INIT_COUNT
	.align		4
        /*0024*/ 	.byte	0x02, 0x4a
	.zero		1
	.zero		1


	//----- nvinfo : EIATTR_EXIT_INSTR_OFFSETS
	.align		4
        /*0028*/ 	.byte	0x04, 0x1c
        /*002a*/ 	.short	(.L_44 - .L_43)


	//   ....[0]....
.L_43:
        /*002c*/ 	.word	0x00000010


	//----- nvinfo : EIATTR_CBANK_PARAM_SIZE
	.align		4
.L_44:
        /*0030*/ 	.byte	0x03, 0x19
        /*0032*/ 	.short	0x0008


	//----- nvinfo : EIATTR_PARAM_CBANK
	.align		4
        /*0034*/ 	.byte	0x04, 0x0a
        /*0036*/ 	.short	(.L_46 - .L_45)
	.align		4
.L_45:
        /*0038*/ 	.word	index@(.nv.constant0._Z7TestMemPi)
        /*003c*/ 	.short	0x0380
        /*003e*/ 	.short	0x0008


	//----- nvinfo : EIATTR_SW_WAR
	.align		4
.L_46:
        /*0040*/ 	.byte	0x04, 0x36
        /*0042*/ 	.short	(.L_48 - .L_47)
.L_47:
        /*0044*/ 	.word	0x00000008
.L_48:


//--------------------- .nv.info._Z13TraceAllBlinePfS_S_PiS_S_S_S_S_S_S_S_S_S_S_S_S_S0_PyS1_ --------------------------
	.section	.nv.info._Z13TraceAllBlinePfS_S_PiS_S_S_S_S_S_S_S_S_S_S_S_S_S0_PyS1_,"",@"SHT_CUDA_INFO"
	.sectionflags	@""
	.align	4


	//----- nvinfo : EIATTR_CUDA_API_VERSION
	.align		4
        /*0000*/ 	.byte	0x04, 0x37
        /*0002*/ 	.short	(.L_50 - .L_49)
.L_49:
        /*0004*/ 	.word	0x00000082


	//----- nvinfo : EIATTR_KPARAM_INFO
	.align		4
.L_50:
        /*0008*/ 	.byte	0x04, 0x17
        /*000a*/ 	.short	(.L_52 - .L_51)
.L_51:
        /*000c*/ 	.word	0x00000000
        /*0010*/ 	.short	0x0013
        /*0012*/ 	.short	0x0098
        /*0014*/ 	.byte	0x00, 0xf5, 0x21, 0x00


	//----- nvinfo : EIATTR_KPARAM_INFO
	.align		4
.L_52:
        /*0018*/ 	.byte	0x04, 0x17
        /*001a*/ 	.short	(.L_54 - .L_53)
.L_53:
        /*001c*/ 	.word	0x00000000
        /*0020*/ 	.short	0x0012
        /*0022*/ 	.short	0x0090
        /*0024*/ 	.byte	0x00, 0xf5, 0x21, 0x00


	//----- nvinfo : EIATTR_KPARAM_INFO
	.align		4
.L_54:
        /*0028*/ 	.byte	0x04, 0x17
        /*002a*/ 	.short	(.L_56 - .L_55)
.L_55:
        /*002c*/ 	.word	0x00000000
        /*0030*/ 	.short	0x0011
        /*0032*/ 	.short	0x0088
        /*0034*/ 	.byte	0x00, 0xf5, 0x21, 0x00


	//----- nvinfo : EIATTR_KPARAM_INFO
	.align		4
.L_56:
        /*0038*/ 	.byte	0x04, 0x17
        /*003a*/ 	.short	(.L_58 - .L_57)
.L_57:
        /*003c*/ 	.word	0x00000000
        /*0040*/ 	.short	0x0010
        /*0042*/ 	.short	0x0080
        /*0044*/ 	.byte	0x00, 0xf5, 0x21, 0x00


	//----- nvinfo : EIATTR_KPARAM_INFO
	.align		4
.L_58:
        /*0048*/ 	.byte	0x04, 0x17
        /*004a*/ 	.short	(.L_60 - .L_59)
.L_59:
        /*004c*/ 	.word	0x00000000
        /*0050*/ 	.short	0x000f
        /*0052*/ 	.short	0x0078
        /*0054*/ 	.byte	0x00, 0xf5, 0x21, 0x00


	//----- nvinfo : EIATTR_KPARAM_INFO
	.align		4
.L_60:
        /*0058*/ 	.byte	0x04, 0x17
        /*005a*/ 	.short	(.L_62 - .L_61)
.L_61:
        /*005c*/ 	.word	0x00000000
        /*0060*/ 	.short	0x000e
        /*0062*/ 	.short	0x0070
        /*0064*/ 	.byte	0x00, 0xf5, 0x21, 0x00


	//----- nvinfo : EIATTR_KPARAM_INFO
	.align		4
.L_62:
        /*0068*/ 	.byte	0x04, 0x17
        /*006a*/ 	.short	(.L_64 - .L_63)
.L_63:
        /*006c*/ 	.word	0x00000000
        /*0070*/ 	.short	0x000d
        /*0072*/ 	.short	0x0068
        /*0074*/ 	.byte	0x00, 0xf5, 0x21, 0x00


	//----- nvinfo : EIATTR_KPARAM_INFO
	.align		4
.L_64:
        /*0078*/ 	.byte	0x04, 0x17
        /*007a*/ 	.short	(.L_66 - .L_65)
.L_65:
        /*007c*/ 	.word	0x00000000
        /*0080*/ 	.short	0x000c
        /*0082*/ 	.short	0x0060
        /*0084*/ 	.byte	0x00, 0xf5, 0x21, 0x00


	//----- nvinfo : EIATTR_KPARAM_INFO
	.align		4
.L_66:
        /*0088*/ 	.byte	0x04, 0x17
        /*008a*/ 	.short	(.L_68 - .L_67)
.L_67:
        /*008c*/ 	.word	0x00000000
        /*0090*/ 	.short	0x000b
        /*0092*/ 	.short	0x0058
        /*0094*/ 	.byte	0x00, 0xf5, 0x21, 0x00


	//----- nvinfo : EIATTR_KPARAM_INFO
	.align		4
.L_68:
        /*0098*/ 	.byte	0x04, 0x17
        /*009a*/ 	.short	(.L_70 - .L_69)
.L_69:
        /*009c*/ 	.word	0x00000000
        /*00a0*/ 	.short	0x000a
        /*00a2*/ 	.short	0x0050
        /*00a4*/ 	.byte	0x00, 0xf5, 0x21, 0x00


	//----- nvinfo : EIATTR_KPARAM_INFO
	.align		4
.L_70:
        /*00a8*/ 	.byte	0x04, 0x17
        /*00aa*/ 	.short	(.L_72 - .L_71)
.L_71:
        /*00ac*/ 	.word	0x00000000
        /*00b0*/ 	.short	0x0009
        /*00b2*/ 	.short	0x0048
        /*00b4*/ 	.byte	0x00, 0xf5, 0x21, 0x00


	//----- nvinfo : EIATTR_KPARAM_INFO
	.align		4
.L_72:
        /*00b8*/ 	.byte	0x04, 0x17
        /*00ba*/ 	.short	(.L_74 - .L_73)
.L_73:
        /*00bc*/ 	.word	0x00000000
        /*00c0*/ 	.short	0x0008
        /*00c2*/ 	.short	0x0040
        /*00c4*/ 	.byte	0x00, 0xf5, 0x21, 0x00


	//----- nvinfo : EIATTR_KPARAM_INFO
	.align		4
.L_74:
        /*00c8*/ 	.byte	0x04, 0x17
        /*00ca*/ 	.short	(.L_76 - .L_75)
.L_75:
        /*00cc*/ 	.word	0x00000000
        /*00d0*/ 	.short	0x0007
        /*00d2*/ 	.short	0x0038
        /*00d4*/ 	.byte	0x00, 0xf5, 0x21, 0x00


	//----- nvinfo : EIATTR_KPARAM_INFO
	.align		4
.L_76:
        /*00d8*/ 	.byte	0x04, 0x17
        /*00da*/ 	.short	(.L_78 - .L_77)
.L_77:
        /*00dc*/ 	.word	0x00000000
        /*00e0*/ 	.short	0x0006
        /*00e2*/ 	.short	0x0030
        /*00e4*/ 	.byte	0x00, 0xf5, 0x21, 0x00


	//----- nvinfo : EIATTR_KPARAM_INFO
	.align		4
.L_78:
        /*00e8*/ 	.byte	0x04, 0x17
        /*00ea*/ 	.short	(.L_80 - .L_79)
.L_79:
        /*00ec*/ 	.word	0x00000000
        /*00f0*/ 	.short	0x0005
        /*00f2*/ 	.short	0x0028
        /*00f4*/ 	.byte	0x00, 0xf5, 0x21, 0x00


	//----- nvinfo : EIATTR_KPARAM_INFO
	.align		4
.L_80:
        /*00f8*/ 	.byte	0x04, 0x17
        /*00fa*/ 	.short	(.L_82 - .L_81)
.L_81:
        /*00fc*/ 	.word	0x00000000
        /*0100*/ 	.short	0x0004
        /*0102*/ 	.short	0x0020
        /*0104*/ 	.byte	0x00, 0xf5, 0x21, 0x00


	//----- nvinfo : EIATTR_KPARAM_INFO
	.align		4
.L_82:
        /*0108*/ 	.byte	0x04, 0x17
        /*010a*/ 	.short	(.L_84 - .L_83)
.L_83:
        /*010c*/ 	.word	0x00000000
        /*0110*/ 	.short	0x0003
        /*0112*/ 	.short	0x0018
        /*0114*/ 	.byte	0x00, 0xf5, 0x21, 0x00


	//----- nvinfo : EIATTR_KPARAM_INFO
	.align		4
.L_84:
        /*0118*/ 	.byte	0x04, 0x17
        /*011a*/ 	.short	(.L_86 - .L_85)
.L_85:
        /*011c*/ 	.word	0x00000000
        /*0120*/ 	.short	0x0002
        /*0122*/ 	.short	0x0010
        /*0124*/ 	.byte	0x00, 0xf5, 0x21, 0x00


	//----- nvinfo : EIATTR_KPARAM_INFO
	.align		4
.L_86:
        /*0128*/ 	.byte	0x04, 0x17
        /*012a*/ 	.short	(.L_88 - .L_87)
.L_87:
        /*012c*/ 	.word	0x00000000
        /*0130*/ 	.short	0x0001
        /*0132*/ 	.short	0x0008
        /*0134*/ 	.byte	0x00, 0xf5, 0x21, 0x00


	//----- nvinfo : EIATTR_KPARAM_INFO
	.align		4
.L_88:
        /*0138*/ 	.byte	0x04, 0x17
        /*013a*/ 	.short	(.L_90 - .L_89)
.L_89:
        /*013c*/ 	.word	0x00000000
        /*0140*/ 	.short	0x0000
        /*0142*/ 	.short	0x0000
        /*0144*/ 	.byte	0x00, 0xf5, 0x21, 0x00


	//----- nvinfo : EIATTR_SPARSE_MMA_MASK
	.align		4
.L_90:
        /*0148*/ 	.byte	0x03, 0x50
        /*014a*/ 	.short	0x0000


	//----- nvinfo : EIATTR_MAXREG_COUNT
	.align		4
        /*014c*/ 	.byte	0x03, 0x1b
        /*014e*/ 	.short	0x00ff


	//----- nvinfo : EIATTR_EXTERNS
	.align		4
        /*0150*/ 	.byte	0x04, 0x0f
        /*0152*/ 	.short	(.L_92 - .L_91)


	//   ....[0]....
	.align		4
.L_91:
        /*0154*/ 	.word	index@(malloc)


	//   ....[1]....
	.align		4
        /*0158*/ 	.word	index@(free)


	//----- nvinfo : EIATTR_MERCURY_ISA_VERSION
	.align		4
.L_92:
        /*015c*/ 	.byte	0x03, 0x5f
        /*015e*/ 	.short	0x0101


	//----- nvinfo : EIATTR_VRC_CTA_INIT_COUNT
	.align		4
        /*0160*/ 	.byte	0x02, 0x4a
	.zero		1
	.zero		1


	//----- nvinfo : EIATTR_SYSCALL_OFFSETS
	.align		4
        /*0164*/ 	.byte	0x04, 0x46
        /*0166*/ 	.short	(.L_94 - .L_93)


	//   ....[0]....
.L_93:
        /*0168*/ 	.word	0x00000430


	//   ....[1]....
        /*016c*/ 	.word	0x000004a0


	//   ....[2]....
        /*0170*/ 	.word	0x00000510


	//   ....[3]....
        /*0174*/ 	.word	0x00000580


	//   ....[4]....
        /*0178*/ 	.word	0x00006f50


	//   ....[5]....
        /*017c*/ 	.word	0x00006fa0


	//   ....[6]....
        /*0180*/ 	.word	0x00006ff0


	//----- nvinfo : EIATTR_EXIT_INSTR_OFFSETS
	.align		4
.L_94:
        /*0184*/ 	.byte	0x04, 0x1c
        /*0186*/ 	.short	(.L_96 - .L_95)


	//   ....[0]....
.L_95:
        /*0188*/ 	.word	0x00007000


	//----- nvinfo : EIATTR_CRS_STACK_SIZE
	.align		4
.L_96:
        /*018c*/ 	.byte	0x04, 0x1e
        /*018e*/ 	.short	(.L_98 - .L_97)
.L_97:
        /*0190*/ 	.word	0x00000000


	//----- nvinfo : EIATTR_CBANK_PARAM_SIZE
	.align		4
.L_98:
        /*0194*/ 	.byte	0x03, 0x19
        /*0196*/ 	.short	0x00a0


	//----- nvinfo : EIATTR_PARAM_CBANK
	.align		4
        /*0198*/ 	.byte	0x04, 0x0a
        /*019a*/ 	.short	(.L_100 - .L_99)
	.align		4
.L_99:
        /*019c*/ 	.word	index@(.nv.constant0._Z13TraceAllBlinePfS_S_PiS_S_S_S_S_S_S_S_S_S_S_S_S_S0_PyS1_)
        /*01a0*/ 	.short	0x0380
        /*01a2*/ 	.short	0x00a0


	//----- nvinfo : EIATTR_SW_WAR
	.align		4
.L_100:
        /*01a4*/ 	.byte	0x04, 0x36
        /*01a6*/ 	.short	(.L_102 - .L_101)
.L_101:
        /*01a8*/ 	.word	0x00000008
.L_102:


//--------------------- .nv.info._Z13test_Interp3dPfPiS_S_ --------------------------
	.section	.nv.info._Z13test_Interp3dPfPiS_S_,"",@"SHT_CUDA_INFO"
	.sectionflags	@""
	.align	4


	//----- nvinfo : EIATTR_CUDA_API_VERSION
	.align		4
        /*0000*/ 	.byte	0x04, 0x37
        /*0002*/ 	.short	(.L_104 - .L_103)
.L_103:
        /*0004*/ 	.word	0x00000082


	//----- nvinfo : EIATTR_KPARAM_INFO
	.align		4
.L_104:
        /*0008*/ 	.byte	0x04, 0x17
        /*000a*/ 	.short	(.L_106 - .L_105)
.L_105:
        /*000c*/ 	.word	0x00000000
        /*0010*/ 	.short	0x0003
        /*0012*/ 	.short	0x0018
        /*0014*/ 	.byte	0x00, 0xf5, 0x21, 0x00


	//----- nvinfo : EIATTR_KPARAM_INFO
	.align		4
.L_106:
        /*0018*/ 	.byte	0x04, 0x17
        /*001a*/ 	.short	(.L_108 - .L_107)
.L_107:
        /*001c*/ 	.word	0x00000000
        /*0020*/ 	.short	0x0002
        /*0022*/ 	.short	0x0010
        /*0024*/ 	.byte	0x00, 0xf5, 0x21, 0x00


	//----- nvinfo : EIATTR_KPARAM_INFO
	.align		4
.L_108:
        /*0028*/ 	.byte	0x04, 0x17
        /*002a*/ 	.short	(.L_110 - .L_109)
.L_109:
        /*002c*/ 	.word	0x00000000
        /*0030*/ 	.short	0x0001
        /*0032*/ 	.short	0x0008
        /*0034*/ 	.byte	0x00, 0xf5, 0x21, 0x00


	//----- nvinfo : EIATTR_KPARAM_INFO
	.align		4
.L_110:
        /*0038*/ 	.byte	0x04, 0x17
        /*003a*/ 	.short	(.L_112 - .L_111)
.L_111:
        /*003c*/ 	.word	0x00000000
        /*0040*/ 	.short	0x0000
        /*0042*/ 	.short	0x0000
        /*0044*/ 	.byte	0x00, 0xf5, 0x21, 0x00


	//----- nvinfo : EIATTR_SPARSE_MMA_MASK
	.align		4
.L_112:
        /*0048*/ 	.byte	0x03, 0x50
        /*004a*/ 	.short	0x0000


	//----- nvinfo : EIATTR_MAXREG_COUNT
	.align		4
        /*004c*/ 	.byte	0x03, 0x1b
        /*004e*/ 	.short	0x00ff


	//----- nvinfo : EIATTR_MERCURY_ISA_VERSION
	.align		4
        /*0050*/ 	.byte	0x03, 0x5f
        /*0052*/ 	.short	0x0101


	//----- nvinfo : EIATTR_VRC_CTA_INIT_COUNT
	.align		4
        /*0054*/ 	.byte	0x02, 0x4a
	.zero		1
	.zero		1


	//----- nvinfo : EIATTR_EXIT_INSTR_OFFSETS
	.align		4
        /*0058*/ 	.byte	0x04, 0x1c
        /*005a*/ 	.short	(.L_114 - .L_113)


	//   ....[0]....
.L_113:
        /*005c*/ 	.word	0x00000710


	//----- nvinfo : EIATTR_CBANK_PARAM_SIZE
	.align		4
.L_114:
        /*0060*/ 	.byte	0x03, 0x19
        /*0062*/ 	.short	0x0020


	//----- nvinfo : EIATTR_PARAM_CBANK
	.align		4
        /*0064*/ 	.byte	0x04, 0x0a
        /*0066*/ 	.short	(.L_116 - .L_115)
	.align		4
.L_115:
        /*0068*/ 	.word	index@(.nv.constant0._Z13test_Interp3dPfPiS_S_)
        /*006c*/ 	.short	0x0380
        /*006e*/ 	.short	0x0020


	//----- nvinfo : EIATTR_SW_WAR
	.align		4
.L_116:
        /*0070*/ 	.byte	0x04, 0x36
        /*0072*/ 	.short	(.L_118 - .L_117)
.L_117:
        /*0074*/ 	.word	0x00000008
.L_118:


//--------------------- .nv.info._Z16test_Interp3dxyzPfS_S_PifffS_ --------------------------
	.section	.nv.info._Z16test_Interp3dxyzPfS_S_PifffS_,"",@"SHT_CUDA_INFO"
	.sectionflags	@""
	.align	4


	//----- nvinfo : EIATTR_CUDA_API_VERSION
	.align		4
        /*0000*/ 	.byte	0x04, 0x37
        /*0002*/ 	.short	(.L_120 - .L_119)
.L_119:
        /*0004*/ 	.word	0x00000082


	//----- nvinfo : EIATTR_KPARAM_INFO
	.align		4
.L_120:
        /*0008*/ 	.byte	0x04, 0x17
        /*000a*/ 	.short	(.L_122 - .L_121)
.L_121:
        /*000c*/ 	.word	0x00000000
        /*0010*/ 	.short	0x0007
        /*0012*/ 	.short	0x0030
        /*0014*/ 	.byte	0x00, 0xf5, 0x21, 0x00


	//----- nvinfo : EIATTR_KPARAM_INFO
	.align		4
.L_122:
        /*0018*/ 	.byte	0x04, 0x17
        /*001a*/ 	.short	(.L_124 - .L_123)
.L_123:
        /*001c*/ 	.word	0x00000000
        /*0020*/ 	.short	0x0006
        /*0022*/ 	.short	0x0028
        /*0024*/ 	.byte	0x00, 0xf0, 0x11, 0x00


	//----- nvinfo : EIATTR_KPARAM_INFO
	.align		4
.L_124:
        /*0028*/ 	.byte	0x04, 0x17
        /*002a*/ 	.short	(.L_126 - .L_125)
.L_125:
        /*002c*/ 	.word	0x00000000
        /*0030*/ 	.short	0x0005
        /*0032*/ 	.short	0x0024
        /*0034*/ 	.byte	0x00, 0xf0, 0x11, 0x00


	//----- nvinfo : EIATTR_KPARAM_INFO
	.align		4
.L_126:
        /*0038*/ 	.byte	0x04, 0x17
        /*003a*/ 	.short	(.L_128 - .L_127)
.L_127:
        /*003c*/ 	.word	0x00000000
        /*0040*/ 	.short	0x0004
        /*0042*/ 	.short	0x0020
        /*0044*/ 	.byte	0x00, 0xf0, 0x11, 0x00


	//----- nvinfo : EIATTR_KPARAM_INFO
	.align		4
.L_128:
        /*0048*/ 	.byte	0x04, 0x17
        /*004a*/ 	.short	(.L_130 - .L_129)
.L_129:
        /*004c*/ 	.word	0x00000000
        /*0050*/ 	.short	0x0003
        /*0052*/ 	.short	0x0018
        /*0054*/ 	.byte	0x00, 0xf5, 0x21, 0x00


	//----- nvinfo : EIATTR_KPARAM_INFO
	.align		4
.L_130:
        /*0058*/ 	.byte	0x04, 0x17
        /*005a*/ 	.short	(.L_132 - .L_131)
.L_131:
        /*005c*/ 	.word	0x00000000
        /*0060*/ 	.short	0x0002
        /*0062*/ 	.short	0x0010
        /*0064*/ 	.byte	0x00, 0xf5, 0x21, 0x00


	//----- nvinfo : EIATTR_KPARAM_INFO
	.align		4
.L_132:
        /*0068*/ 	.byte	0x04, 0x17
        /*006a*/ 	.short	(.L_134 - .L_133)
.L_133:
        /*006c*/ 	.word	0x00000000
        /*0070*/ 	.short	0x0001
        /*0072*/ 	.short	0x0008
        /*0074*/ 	.byte	0x00, 0xf5, 0x21, 0x00


	//----- nvinfo : EIATTR_KPARAM_INFO
	.align		4
.L_134:
        /*0078*/ 	.byte	0x04, 0x17
        /*007a*/ 	.short	(.L_136 - .L_135)
.L_135:
        /*007c*/ 	.word	0x00000000
        /*0080*/ 	.short	0x0000
        /*0082*/ 	.short	0x0000
        /*0084*/ 	.byte	0x00, 0xf5, 0x21, 0x00


	//----- nvinfo : EIATTR_SPARSE_MMA_MASK
	.align		4
.L_136:
        /*0088*/ 	.byte	0x03, 0x50
        /*008a*/ 	.short	0x0000


	//----- nvinfo : EIATTR_MAXREG_COUNT
	.align		4
        /*008c*/ 	.byte	0x03, 0x1b
        /*008e*/ 	.short	0x00ff


	//----- nvinfo : EIATTR_MERCURY_ISA_VERSION
	.align		4
        /*0090*/ 	.byte	0x03, 0x5f
        /*0092*/ 	.short	0x0101


	//----- nvinfo : EIATTR_VRC_CTA_INIT_COUNT
	.align		4
        /*0094*/ 	.byte	0x02, 0x4a
	.zero		1
	.zero		1


	//----- nvinfo : EIATTR_EXIT_INSTR_OFFSETS
	.align		4
        /*0098*/ 	.byte	0x04, 0x1c
        /*009a*/ 	.short	(.L_138 - .L_137)


	//   ....[0]....
.L_137:
        /*009c*/ 	.word	0x00000010


	//----- nvinfo : EIATTR_CBANK_PARAM_SIZE
	.align		4
.L_138:
        /*00a0*/ 	.byte	0x03, 0x19
        /*00a2*/ 	.short	0x0038


	//----- nvinfo : EIATTR_PARAM_CBANK
	.align		4
        /*00a4*/ 	.byte	0x04, 0x0a
        /*00a6*/ 	.short	(.L_140 - .L_139)
	.align		4
.L_139:
        /*00a8*/ 	.word	index@(.nv.constant0._Z16test_Interp3dxyzPfS_S_PifffS_)
        /*00ac*/ 	.short	0x0380
        /*00ae*/ 	.short	0x0038


	//----- nvinfo : EIATTR_SW_WAR
	.align		4
.L_140:
        /*00b0*/ 	.byte	0x04, 0x36
        /*00b2*/ 	.short	(.L_142 - .L_141)
.L_141:
        /*00b4*/ 	.word	0x00000008
.L_142:


//--------------------- .nv.info._Z10test_Idx3dPfPiS0_S_ --------------------------
	.section	.nv.info._Z10test_Idx3dPfPiS0_S_,"",@"SHT_CUDA_INFO"
	.sectionflags	@""
	.align	4


	//----- nvinfo : EIATTR_CUDA_API_VERSION
	.align		4
        /*0000*/ 	.byte	0x04, 0x37
        /*0002*/ 	.short	(.L_144 - .L_143)
.L_143:
        /*0004*/ 	.word	0x00000082


	//----- nvinfo : EIATTR_KPARAM_INFO
	.align		4
.L_144:
        /*0008*/ 	.byte	0x04, 0x17
        /*000a*/ 	.short	(.L_146 - .L_145)
.L_145:
        /*000c*/ 	.word	0x00000000
        /*0010*/ 	.short	0x0003
        /*0012*/ 	.short	0x0018
        /*0014*/ 	.byte	0x00, 0xf5, 0x21, 0x00


	//----- nvinfo : EIATTR_KPARAM_INFO
	.align		4
.L_146:
        /*0018*/ 	.byte	0x04, 0x17
        /*001a*/ 	.short	(.L_148 - .L_147)
.L_147:
        /*001c*/ 	.word	0x00000000
        /*0020*/ 	.short	0x0002
        /*0022*/ 	.short	0x0010
        /*0024*/ 	.byte	0x00, 0xf5, 0x21, 0x00


	//----- nvinfo : EIATTR_KPARAM_INFO
	.align		4
.L_148:
        /*0028*/ 	.byte	0x04, 0x17
        /*002a*/ 	.short	(.L_150 - .L_149)
.L_149:
        /*002c*/ 	.word	0x00000000
        /*0030*/ 	.short	0x0001
        /*0032*/ 	.short	0x0008
        /*0034*/ 	.byte	0x00, 0xf5, 0x21, 0x00


	//----- nvinfo : EIATTR_KPARAM_INFO
	.align		4
.L_150:
        /*0038*/ 	.byte	0x04, 0x17
        /*003a*/ 	.short	(.L_152 - .L_151)
.L_151:
        /*003c*/ 	.word	0x00000000
        /*0040*/ 	.short	0x0000
        /*0042*/ 	.short	0x0000
        /*0044*/ 	.byte	0x00, 0xf5, 0x21, 0x00


	//----- nvinfo : EIATTR_SPARSE_MMA_MASK
	.align		4
.L_152:
        /*0048*/ 	.byte	0x03, 0x50
        /*004a*/ 	.short	0x0000


	//----- nvinfo : EIATTR_MAXREG_COUNT
	.align		4
        /*004c*/ 	.byte	0x03, 0x1b
        /*004e*/ 	.short	0x00ff


	//----- nvinfo : EIATTR_EXTERNS
	.align		4
        /*0050*/ 	.byte	0x04, 0x0f
        /*0052*/ 	.short	(.L_154 - .L_153)


	//   ....[0]....
	.align		4
.L_153:
        /*0054*/ 	.word	index@(vprintf)


	//----- nvinfo : EIATTR_MERCURY_ISA_VERSION
	.align		4
.L_154:
        /*0058*/ 	.byte	0x03, 0x5f
        /*005a*/ 	.short	0x0101


	//----- nvinfo : EIATTR_VRC_CTA_INIT_COUNT
	.align		4
        /*005c*/ 	.byte	0x02, 0x4a
	.zero		1
	.zero		1


	//----- nvinfo : EIATTR_SYSCALL_OFFSETS
	.align		4
        /*0060*/ 	.byte	0x04, 0x46
        /*0062*/ 	.short	(.L_156 - .L_155)


	//   ....[0]....
.L_155:
        /*0064*/ 	.word	0x00000130


	//----- nvinfo : EIATTR_EXIT_INSTR_OFFSETS
	.align		4
.L_156:
        /*0068*/ 	.byte	0x04, 0x1c
        /*006a*/ 	.short	(.L_158 - .L_157)


	//   ....[0]....
.L_157:
        /*006c*/ 	.word	0x00000220


	//----- nvinfo : EIATTR_CBANK_PARAM_SIZE
	.align		4
.L_158:
        /*0070*/ 	.byte	0x03, 0x19
        /*0072*/ 	.short	0x0020


	//----- nvinfo : EIATTR_PARAM_CBANK
	.align		4
        /*0074*/ 	.byte	0x04, 0x0a
        /*0076*/ 	.short	(.L_160 - .L_159)
	.align		4
.L_159:
        /*0078*/ 	.word	index@(.nv.constant0._Z10test_Idx3dPfPiS0_S_)
        /*007c*/ 	.short	0x0380
        /*007e*/ 	.short	0x0020


	//----- nvinfo : EIATTR_SW_WAR
	.align		4
.L_160:
        /*0080*/ 	.byte	0x04, 0x36
        /*0082*/ 	.short	(.L_162 - .L_161)
.L_161:
        /*0084*/ 	.word	0x00000008
.L_162:


//--------------------- .nv.callgraph             --------------------------
	.section	.nv.callgraph,"",@"SHT_CUDA_CALLGRAPH"
	.align	4
	.sectionentsize	8
	.align		4
        /*0000*/ 	.word	0x00000000
	.align		4
        /*0004*/ 	.word	0xffffffff
	.align		4
        /*0008*/ 	.word	index@(_Z13TraceAllBlinePfS_S_PiS_S_S_S_S_S_S_S_S_S_S_S_S_S0_PyS1_)
	.align		4
        /*000c*/ 	.word	index@(free)
	.align		4
        /*0010*/ 	.word	index@(_Z13TraceAllBlinePfS_S_PiS_S_S_S_S_S_S_S_S_S_S_S_S_S0_PyS1_)
	.align		4
        /*0014*/ 	.word	index@(malloc)
	.align		4
        /*0018*/ 	.word	index@(_Z10test_Idx3dPfPiS0_S_)
	.align		4
        /*001c*/ 	.word	index@(vprintf)
	.align		4
        /*0020*/ 	.word	0x00000000
	.align		4
        /*0024*/ 	.word	0xfffffffe
	.align		4
        /*0028*/ 	.word	0x00000000
	.align		4
        /*002c*/ 	.word	0xfffffffd
	.align		4
        /*0030*/ 	.word	0x00000000
	.align		4
        /*0034*/ 	.word	0xfffffffc


//--------------------- .nv.constant4             --------------------------
	.section	.nv.constant4,"a",@progbits
	.align	8
	.align		8
.nv.constant4:
        /*0000*/ 	.dword	$str
	.align		8
        /*0008*/ 	.dword	malloc
	.align		8
        /*0010*/ 	.dword	free
	.align		8
        /*0018*/ 	.dword	vprintf


//--------------------- .text._Z7TestMemPi        --------------------------
	.section	.text._Z7TestMemPi,"ax",@progbits
	.align	128
        .global         _Z7TestMemPi
        .type           _Z7TestMemPi,@function
        .size           _Z7TestMemPi,(.L_x_101 - _Z7TestMemPi)
        .other          _Z7TestMemPi,@"STO_CUDA_ENTRY STV_DEFAULT"
_Z7TestMemPi:
.text._Z7TestMemPi:
[----:B------:R-:W-:Y:S01]  /*0000*/  LDC R1, c[0x0][0x37c] ;  /* 0x0000df00ff017b82 */ /* 0x000fe20000000800 */
[----:B------:R-:W-:Y:S05]  /*0010*/  EXIT ;  /* 0x000000000000794d */ /* 0x000fea0003800000 */
.L_x_0:
[----:B------:R-:W-:-:S00]  /*0020*/  BRA `(.L_x_0) ;  /* 0xfffffffc00fc7947 */ /* 0x000fc0000383ffff */
[----:B------:R-:W-:-:S00]  /*0030*/  NOP ;  /* 0x0000000000007918 */ /* 0x000fc00000000000 */
        /* <DEDUP_REMOVED lines=12> */
.L_x_101:


//--------------------- .text._Z13TraceAllBlinePfS_S_PiS_S_S_S_S_S_S_S_S_S_S_S_S_S0_PyS1_ --------------------------
	.section	.text._Z13TraceAllBlinePfS_S_PiS_S_S_S_S_S_S_S_S_S_S_S_S_S0_PyS1_,"ax",@progbits
	.align	128
        .global         _Z13TraceAllBlinePfS_S_PiS_S_S_S_S_S_S_S_S_S_S_S_S_S0_PyS1_
        .type           _Z13TraceAllBlinePfS_S_PiS_S_S_S_S_S_S_S_S_S_S_S_S_S0_PyS1_,@function
        .size           _Z13TraceAllBlinePfS_S_PiS_S_S_S_S_S_S_S_S_S_S_S_S_S0_PyS1_,(.L_x_100 - _Z13TraceAllBlinePfS_S_PiS_S_S_S_S_S_S_S_S_S_S_S_S_S0_PyS1_)
        .other          _Z13TraceAllBlinePfS_S_PiS_S_S_S_S_S_S_S_S_S_S_S_S_S0_PyS1_,@"STO_CUDA_ENTRY STV_DEFAULT"
_Z13TraceAllBlinePfS_S_PiS_S_S_S_S_S_S_S_S_S_S_S_S_S0_PyS1_:
.text._Z13TraceAllBlinePfS_S_PiS_S_S_S_S_S_S_S_S_S_S_S_S_S0_PyS1_:
[----:B------:R-:W0:Y:S08]  /*0000*/  LDC R1, c[0x0][0x37c] ;  /* 0x0000df00ff017b82 */ /* 0x000e300000000800 */
[----:B------:R-:W1:Y:S01]  /*0010*/  LDC.64 R2, c[0x0][0x410] ;  /* 0x00010400ff027b82 */ /* 0x000e620000000a00 */
[----:B------:R-:W1:Y:S07]  /*0020*/  LDCU.64 UR36, c[0x0][0x358] ;  /* 0x00006b00ff2477ac */ /* 0x000e6e0008000a00 */
[----:B------:R-:W2:Y:S01]  /*0030*/  LDC.64 R4, c[0x0][0x398] ;  /* 0x0000e600ff047b82 */ /* 0x000ea20000000a00 */
[----:B-1----:R-:W3:Y:S04]  /*0040*/  LDG.E.64 R2, desc[UR36][R2.64] ;  /* 0x0000002402027981 */ /* 0x002ee8000c1e1b00 */
[----:B--2---:R-:W2:Y:S04]  /*0050*/  LDG.E R8, desc[UR36][R4.64+0x4] ;  /* 0x0000042404087981 */ /* 0x004ea8000c1e1900 */
[----:B------:R-:W4:Y:S01]  /*0060*/  LDG.E R6, desc[UR36][R4.64+0x8] ;  /* 0x0000082404067981 */ /* 0x000f22000c1e1900 */
[----:B------:R-:W1:Y:S01]  /*0070*/  S2R R24, SR_TID.X ;  /* 0x0000000000187919 */ /* 0x000e620000002100 */
[----:B------:R-:W0:Y:S01]  /*0080*/  LDCU UR4, c[0x0][0x360] ;  /* 0x00006c00ff0477ac */ /* 0x000e220008000800 */
[----:B------:R-:W1:Y:S01]  /*0090*/  LDC R25, c[0x0][0x360] ;  /* 0x0000d800ff197b82 */ /* 0x000e620000000800 */
[----:B------:R-:W0:Y:S07]  /*00a0*/  S2R R0, SR_TID.Y ;  /* 0x0000000000007919 */ /* 0x000e2e0000002200 */
[----:B------:R-:W1:Y:S01]  /*00b0*/  S2UR UR7, SR_CTAID.X ;  /* 0x00000000000779c3 */ /* 0x000e620000002500 */
[----:B------:R-:W0:Y:S01]  /*00c0*/  LDCU UR38, c[0x0][0x364] ;  /* 0x00006c80ff2677ac */ /* 0x000e220008000800 */
[----:B------:R0:W5:Y:S06]  /*00d0*/  LDG.E R26, desc[UR36][R4.64] ;  /* 0x00000024041a7981 */ /* 0x00016c000c1e1900 */
[----:B------:R-:W0:Y:S01]  /*00e0*/  LDC R7, c[0x0][0x364] ;  /* 0x0000d900ff077b82 */ /* 0x000e220000000800 */
[----:B------:R-:W0:Y:S07]  /*00f0*/  LDCU UR5, c[0x0][0x370] ;  /* 0x00006e00ff0577ac */ /* 0x000e2e0008000800 */
[----:B------:R-:W0:Y:S01]  /*0100*/  S2UR UR8, SR_CTAID.Y ;  /* 0x00000000000879c3 */ /* 0x000e220000002600 */
[----:B------:R-:W0:Y:S01]  /*0110*/  LDCU UR6, c[0x0][0x374] ;  /* 0x00006e80ff0677ac */ /* 0x000e220008000800 */
[----:B-1----:R-:W-:-:S02]  /*0120*/  IMAD R24, R25, UR7, R24 ;  /* 0x0000000719187c24 */ /* 0x002fc4000f8e0218 */
[----:B------:R-:W-:Y:S01]  /*0130*/  HFMA2 R25, -RZ, RZ, 0, 0 ;  /* 0x00000000ff197431 */ /* 0x000fe200000001ff */
[----:B0-----:R-:W-:Y:S02]  /*0140*/  UIMAD UR4, UR4, UR5, URZ ;  /* 0x00000005040472a4 */ /* 0x001fe4000f8e02ff */
[----:B------:R-:W-:Y:S01]  /*0150*/  UIMAD UR38, UR38, UR6, URZ ;  /* 0x00000006262672a4 */ /* 0x000fe2000f8e02ff */
[----:B------:R-:W-:-:S03]  /*0160*/  IMAD R5, R7, UR8, R0 ;  /* 0x0000000807057c24 */ /* 0x000fc6000f8e0200 */
[----:B------:R-:W-:Y:S02]  /*0170*/  UIMAD UR38, UR4, UR38, URZ ;  /* 0x00000026042672a4 */ /* 0x000fe4000f8e02ff */
[----:B------:R-:W-:Y:S01]  /*0180*/  IMAD.WIDE.U32 R24, R5, UR4, R24 ;  /* 0x0000000405187c25 */ /* 0x000fe2000f8e0018 */
[----:B---3--:R-:W-:Y:S02]  /*0190*/  ISETP.NE.U32.AND P0, PT, R3, RZ, PT ;  /* 0x000000ff0300720c */ /* 0x008fe40003f05070 */
[----:B--2---:R-:W-:Y:S02]  /*01a0*/  R2UR UR40, R8 ;  /* 0x00000000082872ca */ /* 0x004fe400000e0000 */
[----:B----4-:R-:W-:-:S09]  /*01b0*/  R2UR UR41, R6 ;  /* 0x00000000062972ca */ /* 0x010fd200000e0000 */
[----:B------:R-:W-:Y:S06]  /*01c0*/  @P0 BRA `(.L_x_1) ;  /* 0x0000000000680947 */ /* 0x000fec0003800000 */
[----:B------:R-:W0:Y:S01]  /*01d0*/  I2F.U32.RP R0, UR38 ;  /* 0x0000002600007d06 */ /* 0x000e220008209000 */
[----:B------:R-:W-:Y:S01]  /*01e0*/  IADD3 R3, PT, PT, RZ, -UR38, RZ ;  /* 0x80000026ff037c10 */ /* 0x000fe2000fffe0ff */
[----:B------:R-:W-:Y:S01]  /*01f0*/  UMOV UR5, URZ ;  /* 0x000000ff00057c82 */ /* 0x000fe20008000000 */
[----:B------:R-:W-:-:S05]  /*0200*/  ISETP.NE.U32.AND P1, PT, RZ, UR38, PT ;  /* 0x00000026ff007c0c */ /* 0x000fca000bf25070 */
[----:B0-----:R-:W0:Y:S02]  /*0210*/  MUFU.RCP R0, R0 ;  /* 0x0000000000007308 */ /* 0x001e240000001000 */
[----:B0-----:R-:W-:-:S06]  /*0220*/  IADD3 R4, PT, PT, R0, 0xffffffe, RZ ;  /* 0x0ffffffe00047810 */ /* 0x001fcc0007ffe0ff */
[----:B------:R0:W1:Y:S02]  /*0230*/  F2I.FTZ.U32.TRUNC.NTZ R5, R4 ;  /* 0x0000000400057305 */ /* 0x000064000021f000 */
[----:B0-----:R-:W-:Y:S02]  /*0240*/  IMAD.MOV.U32 R4, RZ, RZ, RZ ;  /* 0x000000ffff047224 */ /* 0x001fe400078e00ff */
[----:B-1----:R-:W-:-:S04]  /*0250*/  IMAD R3, R3, R5, RZ ;  /* 0x0000000503037224 */ /* 0x002fc800078e02ff */
[----:B------:R-:W-:-:S06]  /*0260*/  IMAD.HI.U32 R5, R5, R3, R4 ;  /* 0x0000000305057227 */ /* 0x000fcc00078e0004 */
[----:B------:R-:W-:-:S05]  /*0270*/  IMAD.HI.U32 R5, R5, R2, RZ ;  /* 0x0000000205057227 */ /* 0x000fca00078e00ff */
[----:B------:R-:W-:-:S13]  /*0280*/  R2UR UR4, R5 ;  /* 0x00000000050472ca */ /* 0x000fda00000e0000 */
[----:B------:R-:W-:Y:S02]  /*0290*/  IADD3 R3, PT, PT, RZ, -UR4, RZ ;  /* 0x80000004ff037c10 */ /* 0x000fe4000fffe0ff */
[----:B------:R-:W-:-:S03]  /*02a0*/  MOV R0, UR4 ;  /* 0x0000000400007c02 */ /* 0x000fc60008000f00 */
[----:B------:R-:W-:-:S05]  /*02b0*/  IMAD R2, R3, UR38, R2 ;  /* 0x0000002603027c24 */ /* 0x000fca000f8e0202 */
[----:B------:R-:W-:-:S13]  /*02c0*/  ISETP.GE.U32.AND P0, PT, R2, UR38, PT ;  /* 0x0000002602007c0c */ /* 0x000fda000bf06070 */
[----:B------:R-:W-:Y:S01]  /*02d0*/  @P0 IADD3 R0, PT, PT, R0, 0x1, RZ ;  /* 0x0000000100000810 */ /* 0x000fe20007ffe0ff */
[----:B------:R-:W-:-:S03]  /*02e0*/  @P0 VIADD R2, R2, -UR38 ;  /* 0x8000002602020c36 */ /* 0x000fc60008000000 */
[----:B------:R-:W-:Y:S02]  /*02f0*/  @P0 R2UR UR4, R0 ;  /* 0x00000000000402ca */ /* 0x000fe400000e0000 */
[----:B------:R-:W-:Y:S02]  /*0300*/  ISETP.GE.U32.AND P0, PT, R2, UR38, PT ;  /* 0x0000002602007c0c */ /* 0x000fe4000bf06070 */
[----:B------:R-:W-:-:S09]  /*0310*/  @!P1 LOP3.LUT R2, RZ, UR38, RZ, 0x33, !PT ;  /* 0x00000026ff029c12 */ /* 0x000fd2000f8e33ff */
[----:B------:R-:W-:-:S04]  /*0320*/  MOV R0, UR4 ;  /* 0x0000000400007c02 */ /* 0x000fc80008000f00 */
[----:B------:R-:W-:-:S04]  /*0330*/  @P0 IADD3 R0, PT, PT, R0, 0x1, RZ ;  /* 0x0000000100000810 */ /* 0x000fc80007ffe0ff */
[----:B------:R-:W-:Y:S02]  /*0340*/  @P0 R2UR UR4, R0 ;  /* 0x00000000000402ca */ /* 0x000fe400000e0000 */
[----:B------:R-:W-:Y:S01]  /*0350*/  @!P1 R2UR UR4, R2 ;  /* 0x00000000020492ca */ /* 0x000fe200000e0000 */
[----:B------:R-:W-:-:S14]  /*0360*/  BRA `(.L_x_2) ;  /* 0x0000000000087947 */ /* 0x000fdc0003800000 */
.L_x_1:
[----:B------:R-:W-:-:S07]  /*0370*/  MOV R8, 0x390 ;  /* 0x0000039000087802 */ /* 0x000fce0000000f00 */
[----:B-----5:R-:W-:Y:S05]  /*0380*/  CALL.REL.NOINC `($__internal_1_$__cuda_sm20_div_u64) ;  /* 0x0000007000947944 */ /* 0x020fea0003c00000 */
.L_x_2:
[----:B------:R-:W-:Y:S01]  /*0390*/  MOV R2, 0x8 ;  /* 0x0000000800027802 */ /* 0x000fe20000000f00 */
[----:B------:R-:W-:Y:S01]  /*03a0*/  UIADD3 UR42, UP0, UPT, UR4, 0x1, URZ ;  /* 0x00000001042a7890 */ /* 0x000fe2000ff1e0ff */
[----:B------:R-:W-:Y:S02]  /*03b0*/  HFMA2 R4, -RZ, RZ, 0, 7.152557373046875e-07 ;  /* 0x0000000cff047431 */ /* 0x000fe400000001ff */
[----:B------:R-:W-:Y:S01]  /*03c0*/  IMAD.MOV.U32 R5, RZ, RZ, RZ ;  /* 0x000000ffff057224 */ /* 0x000fe200078e00ff */
[----:B------:R0:W1:Y:S01]  /*03d0*/  LDC.64 R6, c[0x4][R2] ;  /* 0x0100000002067b82 */ /* 0x0000620000000a00 */
[----:B------:R-:W-:Y:S02]  /*03e0*/  UIADD3.X UR39, UPT, UPT, URZ, UR5, URZ, UP0, !UPT ;  /* 0x00000005ff277290 */ /* 0x000fe400087fe4ff */
[----:B------:R-:W-:-:S04]  /*03f0*/  UISETP.NE.U32.AND UP0, UPT, UR42, URZ, UPT ;  /* 0x000000ff2a00728c */ /* 0x000fc8000bf05070 */
[----:B------:R-:W-:-:S04]  /*0400*/  UISETP.NE.AND.EX UP0, UPT, UR39, URZ, UPT, UP0 ;  /* 0x000000ff2700728c */ /* 0x000fc8000bf05300 */
[----:B0-----:R-:W-:-:S12]  /*0410*/  UP2UR UR43, UPR, URZ, 0x1 ;  /* 0x00000001ff2b7883 */ /* 0x001fd80008000000 */
[----:B------:R-:W-:-:S07]  /*0420*/  LEPC R20, `(.L_x_3) ;  /* 0x000000001014794e */ /* 0x000fce0000000000 */
[----:B-1---5:R-:W-:Y:S05]  /*0430*/  CALL.ABS.NOINC R6 ;  /* 0x0000000006007343 */ /* 0x022fea0003c00000 */
.L_x_3:
[----:B------:R0:W1:Y:S01]  /*0440*/  LDC.64 R6, c[0x4][R2] ;  /* 0x0100000002067b82 */ /* 0x0000620000000a00 */
[----:B------:R-:W-:Y:S01]  /*0450*/  MOV R22, R4 ;  /* 0x0000000400167202 */ /* 0x000fe20000000f00 */
[----:B------:R-:W-:Y:S01]  /*0460*/  HFMA2 R4, -RZ, RZ, 0, 7.152557373046875e-07 ;  /* 0x0000000cff047431 */ /* 0x000fe200000001ff */
[----:B------:R-:W-:Y:S01]  /*0470*/  MOV R23, R5 ;  /* 0x0000000500177202 */ /* 0x000fe20000000f00 */
[----:B------:R-:W-:-:S07]  /*0480*/  IMAD.MOV.U32 R5, RZ, RZ, RZ ;  /* 0x000000ffff057224 */ /* 0x000fce00078e00ff */
[----:B------:R-:W-:-:S07]  /*0490*/  LEPC R20, `(.L_x_4) ;  /* 0x000000001014794e */ /* 0x000fce0000000000 */
[----:B01----:R-:W-:Y:S05]  /*04a0*/  CALL.ABS.NOINC R6 ;  /* 0x0000000006007343 */ /* 0x003fea0003c00000 */
.L_x_4:
[----:B------:R0:W1:Y:S01]  /*04b0*/  LDC.64 R6, c[0x4][R2] ;  /* 0x0100000002067b82 */ /* 0x0000620000000a00 */
[----:B------:R-:W-:Y:S01]  /*04c0*/  MOV R16, R4 ;  /* 0x0000000400107202 */ /* 0x000fe20000000f00 */
[----:B------:R-:W-:Y:S01]  /*04d0*/  HFMA2 R4, -RZ, RZ, 0, 2.384185791015625e-07 ;  /* 0x00000004ff047431 */ /* 0x000fe200000001ff */
[----:B------:R-:W-:Y:S01]  /*04e0*/  MOV R17, R5 ;  /* 0x0000000500117202 */ /* 0x000fe20000000f00 */
[----:B------:R-:W-:-:S07]  /*04f0*/  IMAD.MOV.U32 R5, RZ, RZ, RZ ;  /* 0x000000ffff057224 */ /* 0x000fce00078e00ff */
[----:B------:R-:W-:-:S07]  /*0500*/  LEPC R20, `(.L_x_5) ;  /* 0x000000001014794e */ /* 0x000fce0000000000 */
[----:B01----:R-:W-:Y:S05]  /*0510*/  CALL.ABS.NOINC R6 ;  /* 0x0000000006007343 */ /* 0x003fea0003c00000 */
.L_x_5:
[----:B------:R-:W0:Y:S01]  /*0520*/  LDC.64 R2, c[0x4][R2] ;  /* 0x0100000002027b82 */ /* 0x000e220000000a00 */
[----:B------:R-:W-:Y:S01]  /*0530*/  MOV R18, R4 ;  /* 0x0000000400127202 */ /* 0x000fe20000000f00 */
[----:B------:R-:W-:Y:S01]  /*0540*/  HFMA2 R4, -RZ, RZ, 0, 4.76837158203125e-07 ;  /* 0x00000008ff047431 */ /* 0x000fe200000001ff */
[----:B------:R-:W-:Y:S01]  /*0550*/  MOV R19, R5 ;  /* 0x0000000500137202 */ /* 0x000fe20000000f00 */
[----:B------:R-:W-:-:S07]  /*0560*/  IMAD.MOV.U32 R5, RZ, RZ, RZ ;  /* 0x000000ffff057224 */ /* 0x000fce00078e00ff */
[----:B------:R-:W-:-:S07]  /*0570*/  LEPC R20, `(.L_x_6) ;  /* 0x000000001014794e */ /* 0x000fce0000000000 */
[----:B0-----:R-:W-:Y:S05]  /*0580*/  CALL.ABS.NOINC R2 ;  /* 0x0000000002007343 */ /* 0x001fea0003c00000 */
.L_x_6:
[----:B------:R-:W-:-:S09]  /*0590*/  UISETP.NE.AND UP0, UPT, UR43, URZ, UPT ;  /* 0x000000ff2b00728c */ /* 0x000fd2000bf05270 */
[----:B------:R-:W-:Y:S05]  /*05a0*/  BRA.U !UP0, `(.L_x_7) ;  /* 0x0000006908547547 */ /* 0x000fea000b800000 */
[----:B------:R-:W-:Y:S01]  /*05b0*/  I2FP.F32.S32 R0, R26 ;  /* 0x0000001a00007245 */ /* 0x000fe20000201400 */
[----:B------:R-:W-:Y:S01]  /*05c0*/  UMOV UR4, 0xeb1c432d ;  /* 0xeb1c432d00047882 */ /* 0x000fe20000000000 */
[----:B------:R-:W-:Y:S01]  /*05d0*/  I2FP.F32.S32 R6, UR40 ;  /* 0x0000002800067c45 */ /* 0x000fe20008201400 */
[----:B------:R-:W-:Y:S01]  /*05e0*/  UMOV UR5, 0x3f1a36e2 ;  /* 0x3f1a36e200057882 */ /* 0x000fe20000000000 */
[----:B------:R-:W-:Y:S01]  /*05f0*/  I2FP.F32.S32 R8, UR41 ;  /* 0x0000002900087c45 */ /* 0x000fe20008201400 */
[----:B------:R-:W-:Y:S01]  /*0600*/  FADD R0, R0, -1 ;  /* 0xbf80000000007421 */ /* 0x000fe20000000000 */
[----:B------:R-:W-:Y:S01]  /*0610*/  MOV R59, UR41 ;  /* 0x00000029003b7c02 */ /* 0x000fe20008000f00 */
[----:B------:R-:W-:Y:S01]  /*0620*/  FADD R10, R6, -1 ;  /* 0xbf800000060a7421 */ /* 0x000fe20000000000 */
[----:B------:R-:W-:Y:S01]  /*0630*/  BSSY.RECONVERGENT B2, `(.L_x_7) ;  /* 0x000068c000027945 */ /* 0x000fe20003800200 */
[----:B------:R-:W-:Y:S01]  /*0640*/  FADD R11, R8, -1 ;  /* 0xbf800000080b7421 */ /* 0x000fe20000000000 */
[----:B------:R-:W0:Y:S01]  /*0650*/  F2F.F64.F32 R2, R0 ;  /* 0x0000000000027310 */ /* 0x000e220000201800 */
[----:B------:R-:W-:-:S02]  /*0660*/  CS2R R60, SRZ ;  /* 0x00000000003c7805 */ /* 0x000fc4000001ff00 */
[----:B------:R-:W-:-:S05]  /*0670*/  IADD3 R59, PT, PT, R59, UR40, R26 ;  /* 0x000000283b3b7c10 */ /* 0x000fca000fffe01a */
[----:B------:R-:W1:Y:S01]  /*0680*/  F2F.F64.F32 R6, R10 ;  /* 0x0000000a00067310 */ /* 0x000e620000201800 */
[----:B0-----:R-:W-:-:S07]  /*0690*/  DADD R2, R2, -UR4 ;  /* 0x8000000402027e29 */ /* 0x001fce0008000000 */
[----:B------:R-:W0:Y:S01]  /*06a0*/  F2F.F64.F32 R8, R11 ;  /* 0x0000000b00087310 */ /* 0x000e220000201800 */
[----:B-1----:R-:W-:-:S07]  /*06b0*/  DADD R6, R6, -UR4 ;  /* 0x8000000406067e29 */ /* 0x002fce0008000000 */
[----:B------:R1:W2:Y:S01]  /*06c0*/  F2F.F32.F64 R64, R2 ;  /* 0x0000000200407310 */ /* 0x0002a20000301000 */
[----:B0-----:R-:W-:-:S07]  /*06d0*/  DADD R8, R8, -UR4 ;  /* 0x8000000408087e29 */ /* 0x001fce0008000000 */
[----:B------:R1:W0:Y:S01]  /*06e0*/  F2F.F32.F64 R63, R6 ;  /* 0x00000006003f7310 */ /* 0x0002220000301000 */
[----:B------:R-:W-:-:S06]  /*06f0*/  UIADD3 UR4, UPT, UPT, UR41, -0x1, URZ ;  /* 0xffffffff29047890 */ /* 0x000fcc000fffe0ff */
[----:B------:R-:W-:Y:S01]  /*0700*/  I2FP.F32.S32 R58, UR4 ;  /* 0x00000004003a7c45 */ /* 0x000fe20008201400 */
[----:B--2---:R1:W3:Y:S06]  /*0710*/  F2F.F32.F64 R62, R8 ;  /* 0x00000008003e7310 */ /* 0x0042ec0000301000 */
.L_x_71:
[----:B-1----:R-:W1:Y:S02]  /*0720*/  LDC.64 R2, c[0x0][0x410] ;  /* 0x00010400ff027b82 */ /* 0x002e640000000a00 */
[----:B-1----:R-:W2:Y:S01]  /*0730*/  LDG.E.64 R2, desc[UR36][R2.64] ;  /* 0x0000002402027981 */ /* 0x002ea2000c1e1b00 */
[----:B------:R-:W-:Y:S01]  /*0740*/  IMAD R57, R60, UR38, RZ ;  /* 0x000000263c397c24 */ /* 0x000fe2000f8e02ff */
[----:B------:R-:W-:Y:S01]  /*0750*/  BSSY.RECONVERGENT B1, `(.L_x_8) ;  /* 0x0000678000017945 */ /* 0x000fe20003800200 */
[C---:B------:R-:W-:Y:S01]  /*0760*/  IMAD.WIDE.U32 R6, R61.reuse, UR38, R24 ;  /* 0x000000263d067c25 */ /* 0x040fe2000f8e0018 */
[----:B------:R-:W-:-:S04]  /*0770*/  IADD3 R61, P2, PT, R61, 0x1, RZ ;  /* 0x000000013d3d7810 */ /* 0x000fc80007f5e0ff */
[----:B------:R-:W-:Y:S02]  /*0780*/  IADD3 R57, PT, PT, R7, R57, RZ ;  /* 0x0000003907397210 */ /* 0x000fe40007ffe0ff */
[----:B------:R-:W-:Y:S02]  /*0790*/  ISETP.GE.U32.AND P0, PT, R61, UR42, PT ;  /* 0x0000002a3d007c0c */ /* 0x000fe4000bf06070 */
[----:B------:R-:W-:-:S04]  /*07a0*/  IADD3.X R60, PT, PT, RZ, R60, RZ, P2, !PT ;  /* 0x0000003cff3c7210 */ /* 0x000fc800017fe4ff */
[----:B------:R-:W-:Y:S02]  /*07b0*/  ISETP.GE.U32.AND.EX P0, PT, R60, UR39, PT, P0 ;  /* 0x000000273c007c0c */ /* 0x000fe4000bf06100 */
[----:B--2---:R-:W-:-:S04]  /*07c0*/  ISETP.GE.U32.AND P1, PT, R6, R2, PT ;  /* 0x000000020600720c */ /* 0x004fc80003f26070 */
[----:B------:R-:W-:-:S13]  /*07d0*/  ISETP.GE.U32.AND.EX P1, PT, R57, R3, PT, P1 ;  /* 0x000000033900720c */ /* 0x000fda0003f26110 */
[----:B------:R-:W-:Y:S05]  /*07e0*/  @P1 BRA `(.L_x_9) ;  /* 0x0000006400b81947 */ /* 0x000fea0003800000 */
[----:B------:R-:W1:Y:S01]  /*07f0*/  LDCU.64 UR4, c[0x0][0x3a0] ;  /* 0x00007400ff0477ac */ /* 0x000e620008000a00 */
[C---:B------:R-:W-:Y:S01]  /*0800*/  IMAD.SHL.U32 R12, R6.reuse, 0x4, RZ ;  /* 0x00000004060c7824 */ /* 0x040fe200078e00ff */
[----:B------:R-:W-:-:S04]  /*0810*/  SHF.L.U64.HI R37, R6, 0x2, R57 ;  /* 0x0000000206257819 */ /* 0x000fc80000010239 */
[----:B-1----:R-:W-:-:S04]  /*0820*/  IADD3 R2, P1, PT, R12, UR4, RZ ;  /* 0x000000040c027c10 */ /* 0x002fc8000ff3e0ff */
[----:B------:R-:W-:Y:S01]  /*0830*/  IADD3.X R3, PT, PT, R37, UR5, RZ, P1, !PT ;  /* 0x0000000525037c10 */ /* 0x000fe20008ffe4ff */
[----:B------:R-:W1:Y:S05]  /*0840*/  LDCU.64 UR4, c[0x0][0x3a8] ;  /* 0x00007500ff0477ac */ /* 0x000e6a0008000a00 */
[----:B------:R-:W2:Y:S01]  /*0850*/  LDG.E R3, desc[UR36][R2.64] ;  /* 0x0000002402037981 */ /* 0x000ea2000c1e1900 */
[----:B-1----:R-:W-:-:S04]  /*0860*/  IADD3 R8, P1, PT, R12, UR4, RZ ;  /* 0x000000040c087c10 */ /* 0x002fc8000ff3e0ff */
[----:B------:R-:W-:Y:S01]  /*0870*/  IADD3.X R9, PT, PT, R37, UR5, RZ, P1, !PT ;  /* 0x0000000525097c10 */ /* 0x000fe20008ffe4ff */
[----:B------:R-:W1:Y:S01]  /*0880*/  LDCU.64 UR4, c[0x0][0x3b0] ;  /* 0x00007600ff0477ac */ /* 0x000e620008000a00 */
[----:B--2---:R-:W-:Y:S04]  /*0890*/  ST.E desc[UR36][R22.64], R3 ;  /* 0x0000000316007985 */ /* 0x004fe8000c101924 */
[----:B------:R-:W2:Y:S01]  /*08a0*/  LDG.E R9, desc[UR36][R8.64] ;  /* 0x0000002408097981 */ /* 0x000ea2000c1e1900 */
[----:B-1----:R-:W-:-:S04]  /*08b0*/  IADD3 R10, P1, PT, R12, UR4, RZ ;  /* 0x000000040c0a7c10 */ /* 0x002fc8000ff3e0ff */
[----:B------:R-:W-:Y:S01]  /*08c0*/  IADD3.X R11, PT, PT, R37, UR5, RZ, P1, !PT ;  /* 0x00000005250b7c10 */ /* 0x000fe20008ffe4ff */
[----:B--2---:R1:W-:Y:S04]  /*08d0*/  ST.E desc[UR36][R22.64+0x4], R9 ;  /* 0x0000040916007985 */ /* 0x0043e8000c101924 */
[----:B------:R-:W2:Y:S01]  /*08e0*/  LDG.E R15, desc[UR36][R10.64] ;  /* 0x000000240a0f7981 */ /* 0x000ea2000c1e1900 */
[----:B------:R-:W-:Y:S01]  /*08f0*/  UIADD3 UR4, UPT, UPT, UR40, -0x1, URZ ;  /* 0xffffffff28047890 */ /* 0x000fe2000fffe0ff */
[C---:B------:R-:W-:Y:S01]  /*0900*/  FSETP.GT.AND P1, PT, R9.reuse, RZ, PT ;  /* 0x000000ff0900720b */ /* 0x040fe20003f24000 */
[C---:B------:R-:W-:Y:S01]  /*0910*/  IMAD R50, R26.reuse, UR40, RZ ;  /* 0x000000281a327c24 */ /* 0x040fe2000f8e02ff */
[----:B------:R-:W-:Y:S02]  /*0920*/  IADD3 R52, PT, PT, R26, -0x1, RZ ;  /* 0xffffffff1a347810 */ /* 0x000fe40007ffe0ff */
[----:B------:R-:W-:-:S02]  /*0930*/  FSEL R0, R9, 9.9999997473787516356e-05, P1 ;  /* 0x38d1b71709007808 */ /* 0x000fc40000800000 */
[----:B------:R-:W-:Y:S02]  /*0940*/  I2FP.F32.S32 R56, UR4 ;  /* 0x0000000400387c45 */ /* 0x000fe40008201400 */
[----:B------:R-:W-:Y:S02]  /*0950*/  I2FP.F32.S32 R52, R52 ;  /* 0x0000003400347245 */ /* 0x000fe40000201400 */
[C---:B------:R-:W-:Y:S01]  /*0960*/  FSETP.GEU.AND P2, PT, R0.reuse, R56, PT ;  /* 0x000000380000720b */ /* 0x040fe20003f4e000 */
[----:B------:R-:W4:Y:S03]  /*0970*/  LDCU.64 UR4, c[0x0][0x3d8] ;  /* 0x00007b00ff0477ac */ /* 0x000f260008000a00 */
[----:B0-----:R-:W-:-:S04]  /*0980*/  FSEL R38, R0, R63, !P2 ;  /* 0x0000003f00267208 */ /* 0x001fc80005000000 */
[----:B------:R-:W-:Y:S01]  /*0990*/  F2I.FLOOR.NTZ R0, R38 ;  /* 0x0000002600007305 */ /* 0x000fe20000207100 */
[C---:B--2---:R-:W-:Y:S01]  /*09a0*/  FSETP.GT.AND P1, PT, R15.reuse, RZ, PT ;  /* 0x000000ff0f00720b */ /* 0x044fe20003f24000 */
[----:B------:R0:W-:Y:S03]  /*09b0*/  ST.E desc[UR36][R22.64+0x8], R15 ;  /* 0x0000080f16007985 */ /* 0x0001e6000c101924 */
[----:B------:R-:W-:Y:S02]  /*09c0*/  FSEL R13, R15, 9.9999997473787516356e-05, P1 ;  /* 0x38d1b7170f0d7808 */ /* 0x000fe40000800000 */
[----:B------:R-:W-:Y:S02]  /*09d0*/  FSETP.GT.AND P1, PT, R3, RZ, PT ;  /* 0x000000ff0300720b */ /* 0x000fe40003f24000 */
[----:B------:R-:W-:Y:S02]  /*09e0*/  FSETP.GEU.AND P2, PT, R13, R58, PT ;  /* 0x0000003a0d00720b */ /* 0x000fe40003f4e000 */
[----:B-1----:R-:W-:-:S02]  /*09f0*/  FSEL R9, R3, 9.9999997473787516356e-05, P1 ;  /* 0x38d1b71703097808 */ /* 0x002fc40000800000 */
[----:B---3--:R-:W-:Y:S01]  /*0a00*/  FSEL R39, R13, R62, !P2 ;  /* 0x0000003e0d277208 */ /* 0x008fe20005000000 */
[----:B------:R-:W1:Y:S01]  /*0a10*/  LDC.64 R2, c[0x0][0x380] ;  /* 0x0000e000ff027b82 */ /* 0x000e620000000a00 */
[C---:B------:R-:W-:Y:S02]  /*0a20*/  FSETP.GEU.AND P1, PT, R9.reuse, R52, PT ;  /* 0x000000340900720b */ /* 0x040fe40003f2e000 */
[----:B------:R-:W2:Y:S02]  /*0a30*/  F2I.FLOOR.NTZ R11, R39 ;  /* 0x00000027000b7305 */ /* 0x000ea40000207100 */
[----:B------:R-:W-:-:S06]  /*0a40*/  FSEL R36, R9, R64, !P1 ;  /* 0x0000004009247208 */ /* 0x000fcc0004800000 */
[----:B------:R-:W3:Y:S01]  /*0a50*/  F2I.FLOOR.NTZ R9, R36 ;  /* 0x0000002400097305 */ /* 0x000ee20000207100 */
[----:B--2---:R-:W-:-:S04]  /*0a60*/  IMAD R0, R11, UR40, R0 ;  /* 0x000000280b007c24 */ /* 0x004fc8000f8e0200 */
[----:B---3--:R-:W-:-:S04]  /*0a70*/  IMAD R9, R26, R0, R9 ;  /* 0x000000001a097224 */ /* 0x008fc800078e0209 */
[----:B-1----:R-:W-:-:S05]  /*0a80*/  IMAD.WIDE R2, R9, 0x4, R2 ;  /* 0x0000000409027825 */ /* 0x002fca00078e0202 */
[----:B------:R-:W2:Y:S01]  /*0a90*/  LDG.E R41, desc[UR36][R2.64] ;  /* 0x0000002402297981 */ /* 0x000ea2000c1e1900 */
[----:B------:R-:W-:-:S03]  /*0aa0*/  IMAD.WIDE R8, R50, 0x4, R2 ;  /* 0x0000000432087825 */ /* 0x000fc600078e0202 */
[----:B------:R1:W3:Y:S04]  /*0ab0*/  LDG.E R45, desc[UR36][R2.64+0x4] ;  /* 0x00000424022d7981 */ /* 0x0002e8000c1e1900 */
[----:B------:R-:W5:Y:S01]  /*0ac0*/  LDG.E R42, desc[UR36][R8.64] ;  /* 0x00000024082a7981 */ /* 0x000f62000c1e1900 */
[----:B------:R-:W-:-:S03]  /*0ad0*/  IMAD.WIDE R10, R26, 0x4, R2 ;  /* 0x000000041a0a7825 */ /* 0x000fc600078e0202 */
[----:B------:R4:W3:Y:S04]  /*0ae0*/  LDG.E R47, desc[UR36][R8.64+0x4] ;  /* 0x00000424082f7981 */ /* 0x0008e8000c1e1900 */
[----:B------:R-:W3:Y:S01]  /*0af0*/  LDG.E R43, desc[UR36][R10.64] ;  /* 0x000000240a2b7981 */ /* 0x000ee2000c1e1900 */
[----:B------:R-:W-:-:S03]  /*0b00*/  IMAD.WIDE R30, R50, 0x4, R10 ;  /* 0x00000004321e7825 */ /* 0x000fc600078e020a */
[----:B------:R4:W3:Y:S04]  /*0b10*/  LDG.E R0, desc[UR36][R10.64+0x4] ;  /* 0x000004240a007981 */ /* 0x0008e8000c1e1900 */
[----:B------:R-:W3:Y:S04]  /*0b20*/  LDG.E R44, desc[UR36][R30.64] ;  /* 0x000000241e2c7981 */ /* 0x000ee8000c1e1900 */
[----:B------:R3:W3:Y:S01]  /*0b30*/  LDG.E R13, desc[UR36][R30.64+0x4] ;  /* 0x000004241e0d7981 */ /* 0x0006e2000c1e1900 */
[----:B0-----:R-:W0:Y:S08]  /*0b40*/  FRND.FLOOR R15, R36 ;  /* 0x00000024000f7307 */ /* 0x001e300000205000 */
[----:B------:R-:W1:Y:S01]  /*0b50*/  FRND.FLOOR R27, R38 ;  /* 0x00000026001b7307 */ /* 0x000e620000205000 */
[----:B0-----:R-:W-:-:S07]  /*0b60*/  FADD R28, R36, -R15 ;  /* 0x8000000f241c7221 */ /* 0x001fce0000000000 */
[----:B------:R-:W0:Y:S01]  /*0b70*/  F2F.F64.F32 R20, R28 ;  /* 0x0000001c00147310 */ /* 0x000e220000201800 */
[----:B-1----:R-:W-:-:S07]  /*0b80*/  FADD R27, R38, -R27 ;  /* 0x8000001b261b7221 */ /* 0x002fce0000000000 */
[----:B------:R-:W1:Y:S08]  /*0b90*/  FRND.FLOOR R40, R39 ;  /* 0x0000002700287307 */ /* 0x000e700000205000 */
[----:B------:R-:W4:Y:S01]  /*0ba0*/  F2F.F64.F32 R14, R27 ;  /* 0x0000001b000e7310 */ /* 0x000f220000201800 */
[----:B0-----:R-:W-:Y:S01]  /*0bb0*/  DADD R20, -R20, 1 ;  /* 0x3ff0000014147429 */ /* 0x001fe20000000100 */
[----:B-1----:R-:W-:-:S06]  /*0bc0*/  FADD R29, R39, -R40 ;  /* 0x80000028271d7221 */ /* 0x002fcc0000000000 */
[----:B------:R-:W0:Y:S01]  /*0bd0*/  F2F.F64.F32 R2, R29 ;  /* 0x0000001d00027310 */ /* 0x000e220000201800 */
[----:B----4-:R-:W-:Y:S02]  /*0be0*/  DADD R8, -R14, 1 ;  /* 0x3ff000000e087429 */ /* 0x010fe40000000100 */
[----:B0-----:R-:W-:-:S05]  /*0bf0*/  DADD R10, -R2, 1 ;  /* 0x3ff00000020a7429 */ /* 0x001fca0000000100 */
[----:B-----5:R-:W0:Y:S08]  /*0c00*/  F2F.F64.F32 R34, R42 ;  /* 0x0000002a00227310 */ /* 0x020e300000201800 */
[----:B--2---:R-:W1:Y:S01]  /*0c10*/  F2F.F64.F32 R32, R41 ;  /* 0x0000002900207310 */ /* 0x004e620000201800 */
[----:B0-----:R-:W-:-:S07]  /*0c20*/  DMUL R34, R20, R34 ;  /* 0x0000002214227228 */ /* 0x001fce0000000000 */
[----:B---3--:R-:W0:Y:S01]  /*0c30*/  F2F.F64.F32 R30, R43 ;  /* 0x0000002b001e7310 */ /* 0x008e220000201800 */
[----:B------:R-:W-:-:S07]  /*0c40*/  DMUL R34, R8, R34 ;  /* 0x0000002208227228 */ /* 0x000fce0000000000 */
[----:B------:R-:W2:Y:S01]  /*0c50*/  F2F.F64.F32 R38, R44 ;  /* 0x0000002c00267310 */ /* 0x000ea20000201800 */
[----:B-1----:R-:W-:Y:S02]  /*0c60*/  DMUL R32, R32, R20 ;  /* 0x0000001420207228 */ /* 0x002fe40000000000 */
[----:B------:R-:W-:-:S06]  /*0c70*/  DMUL R34, R2, R34 ;  /* 0x0000002202227228 */ /* 0x000fcc0000000000 */
[----:B------:R-:W-:Y:S02]  /*0c80*/  DMUL R32, R32, R8 ;  /* 0x0000000820207228 */ /* 0x000fe40000000000 */
[C---:B0-----:R-:W-:Y:S01]  /*0c90*/  DMUL R30, R20.reuse, R30 ;  /* 0x0000001e141e7228 */ /* 0x041fe20000000000 */
[----:B------:R-:W-:Y:S01]  /*0ca0*/  FMUL R45, R28, R45 ;  /* 0x0000002d1c2d7220 */ /* 0x000fe20000400000 */
[----:B--2---:R-:W-:-:S04]  /*0cb0*/  DMUL R38, R20, R38 ;  /* 0x0000002614267228 */ /* 0x004fc80000000000 */
[----:B------:R-:W-:Y:S02]  /*0cc0*/  DFMA R32, R32, R10, R34 ;  /* 0x0000000a2020722b */ /* 0x000fe40000000022 */
[C---:B------:R-:W-:Y:S01]  /*0cd0*/  DMUL R30, R14.reuse, R30 ;  /* 0x0000001e0e1e7228 */ /* 0x040fe20000000000 */
[----:B------:R-:W0:Y:S01]  /*0ce0*/  F2F.F64.F32 R34, R45 ;  /* 0x0000002d00227310 */ /* 0x000e220000201800 */
[----:B------:R-:W-:Y:S01]  /*0cf0*/  FMUL R47, R28, R47 ;  /* 0x0000002f1c2f7220 */ /* 0x000fe20000400000 */
[----:B------:R-:W-:-:S05]  /*0d00*/  DMUL R38, R14, R38 ;  /* 0x000000260e267228 */ /* 0x000fca0000000000 */
[----:B------:R-:W-:Y:S01]  /*0d10*/  DFMA R30, R10, R30, R32 ;  /* 0x0000001e0a1e722b */ /* 0x000fe20000000020 */
[----:B------:R-:W1:Y:S01]  /*0d20*/  F2F.F64.F32 R20, R47 ;  /* 0x0000002f00147310 */ /* 0x000e620000201800 */
[C---:B------:R-:W-:Y:S01]  /*0d30*/  FMUL R0, R28.reuse, R0 ;  /* 0x000000001c007220 */ /* 0x040fe20000400000 */
[----:B------:R-:W-:-:S05]  /*0d40*/  FMUL R28, R28, R13 ;  /* 0x0000000d1c1c7220 */ /* 0x000fca0000400000 */
[----:B------:R-:W-:Y:S02]  /*0d50*/  DFMA R30, R2, R38, R30 ;  /* 0x00000026021e722b */ /* 0x000fe4000000001e */
[C---:B0-----:R-:W-:Y:S01]  /*0d60*/  DMUL R34, R8.reuse, R34 ;  /* 0x0000002208227228 */ /* 0x041fe20000000000 */
[C---:B------:R-:W-:Y:S01]  /*0d70*/  FMUL R0, R27.reuse, R0 ;  /* 0x000000001b007220 */ /* 0x040fe20000400000 */
[----:B------:R-:W-:Y:S01]  /*0d80*/  FMUL R28, R27, R28 ;  /* 0x0000001c1b1c7220 */ /* 0x000fe20000400000 */
[----:B-1----:R-:W-:-:S05]  /*0d90*/  DMUL R20, R8, R20 ;  /* 0x0000001408147228 */ /* 0x002fca0000000000 */
[----:B------:R-:W-:Y:S01]  /*0da0*/  DFMA R30, R10, R34, R30 ;  /* 0x000000220a1e722b */ /* 0x000fe2000000001e */
[----:B------:R-:W0:Y:S01]  /*0db0*/  F2F.F64.F32 R8, R0 ;  /* 0x0000000000087310 */ /* 0x000e220000201800 */
[----:B------:R-:W-:-:S06]  /*0dc0*/  FMUL R28, R29, R28 ;  /* 0x0000001c1d1c7220 */ /* 0x000fcc0000400000 */
[----:B------:R-:W-:Y:S01]  /*0dd0*/  DFMA R20, R2, R20, R30 ;  /* 0x000000140214722b */ /* 0x000fe2000000001e */
[----:B------:R-:W1:Y:S07]  /*0de0*/  F2F.F64.F32 R2, R28 ;  /* 0x0000001c00027310 */ /* 0x000e6e0000201800 */
[----:B0-----:R-:W-:-:S08]  /*0df0*/  DFMA R8, R10, R8, R20 ;  /* 0x000000080a08722b */ /* 0x001fd00000000014 */
[----:B-1----:R-:W-:Y:S01]  /*0e00*/  DADD R2, R8, R2 ;  /* 0x0000000008027229 */ /* 0x002fe20000000002 */
[----:B------:R-:W-:-:S09]  /*0e10*/  IADD3 R8, P1, PT, R12, UR4, RZ ;  /* 0x000000040c087c10 */ /* 0x000fd2000ff3e0ff */
[----:B------:R-:W0:Y:S01]  /*0e20*/  F2F.F32.F64 R3, R2 ;  /* 0x0000000200037310 */ /* 0x000e220000301000 */
[----:B------:R-:W-:Y:S01]  /*0e30*/  IADD3.X R9, PT, PT, R37, UR5, RZ, P1, !PT ;  /* 0x0000000525097c10 */ /* 0x000fe20008ffe4ff */
[----:B------:R-:W1:Y:S04]  /*0e40*/  LDCU.128 UR4, c[0x0][0x3e0] ;  /* 0x00007c00ff0477ac */ /* 0x000e680008000c00 */
[----:B0-----:R0:W-:Y:S04]  /*0e50*/  STG.E desc[UR36][R8.64], R3 ;  /* 0x0000000308007986 */ /* 0x0011e8000c101924 */
[----:B------:R-:W2:Y:S04]  /*0e60*/  LD.E R10, desc[UR36][R22.64+0x4] ;  /* 0x00000424160a7980 */ /* 0x000ea8000c101900 */
[----:B------:R-:W3:Y:S04]  /*0e70*/  LD.E R11, desc[UR36][R22.64+0x8] ;  /* 0x00000824160b7980 */ /* 0x000ee8000c101900 */
[----:B------:R-:W4:Y:S01]  /*0e80*/  LD.E R0, desc[UR36][R22.64] ;  /* 0x0000002416007980 */ /* 0x000f22000c101900 */
[----:B0-----:R-:W0:Y:S01]  /*0e90*/  LDC.64 R2, c[0x0][0x388] ;  /* 0x0000e200ff027b82 */ /* 0x001e220000000a00 */
[----:B--2---:R-:W-:-:S04]  /*0ea0*/  FSETP.GT.AND P1, PT, R10, RZ, PT ;  /* 0x000000ff0a00720b */ /* 0x004fc80003f24000 */
[----:B------:R-:W-:Y:S02]  /*0eb0*/  FSEL R10, R10, 9.9999997473787516356e-05, P1 ;  /* 0x38d1b7170a0a7808 */ /* 0x000fe40000800000 */
[C---:B---3--:R-:W-:Y:S02]  /*0ec0*/  FSETP.GT.AND P1, PT, R11.reuse, RZ, PT ;  /* 0x000000ff0b00720b */ /* 0x048fe40003f24000 */
[----:B------:R-:W-:Y:S02]  /*0ed0*/  FSETP.GEU.AND P2, PT, R10, R56, PT ;  /* 0x000000380a00720b */ /* 0x000fe40003f4e000 */
[----:B------:R-:W-:Y:S02]  /*0ee0*/  FSEL R13, R11, 9.9999997473787516356e-05, P1 ;  /* 0x38d1b7170b0d7808 */ /* 0x000fe40000800000 */
[----:B----4-:R-:W-:Y:S02]  /*0ef0*/  FSETP.GT.AND P1, PT, R0, RZ, PT ;  /* 0x000000ff0000720b */ /* 0x010fe40003f24000 */
[----:B------:R-:W-:-:S02]  /*0f00*/  FSEL R40, R10, R63, !P2 ;  /* 0x0000003f0a287208 */ /* 0x000fc40005000000 */
[C---:B------:R-:W-:Y:S02]  /*0f10*/  FSETP.GEU.AND P2, PT, R13.reuse, R58, PT ;  /* 0x0000003a0d00720b */ /* 0x040fe40003f4e000 */
[----:B------:R-:W-:Y:S02]  /*0f20*/  FSEL R11, R0, 9.9999997473787516356e-05, P1 ;  /* 0x38d1b717000b7808 */ /* 0x000fe40000800000 */
[----:B------:R-:W-:Y:S02]  /*0f30*/  FSEL R41, R13, R62, !P2 ;  /* 0x0000003e0d297208 */ /* 0x000fe40005000000 */
[C---:B------:R-:W-:Y:S01]  /*0f40*/  FSETP.GEU.AND P1, PT, R11.reuse, R52, PT ;  /* 0x000000340b00720b */ /* 0x040fe20003f2e000 */
[----:B------:R-:W-:Y:S03]  /*0f50*/  F2I.FLOOR.NTZ R10, R40 ;  /* 0x00000028000a7305 */ /* 0x000fe60000207100 */
[----:B------:R-:W-:-:S05]  /*0f60*/  FSEL R36, R11, R64, !P1 ;  /* 0x000000400b247208 */ /* 0x000fca0004800000 */
[----:B------:R-:W2:Y:S08]  /*0f70*/  F2I.FLOOR.NTZ R13, R41 ;  /* 0x00000029000d7305 */ /* 0x000eb00000207100 */
[----:B------:R-:W3:Y:S01]  /*0f80*/  F2I.FLOOR.NTZ R11, R36 ;  /* 0x00000024000b7305 */ /* 0x000ee20000207100 */
[----:B--2---:R-:W-:-:S04]  /*0f90*/  IMAD R10, R13, UR40, R10 ;  /* 0x000000280d0a7c24 */ /* 0x004fc8000f8e020a */
[----:B---3--:R-:W-:-:S04]  /*0fa0*/  IMAD R11, R26, R10, R11 ;  /* 0x0000000a1a0b7224 */ /* 0x008fc800078e020b */
[----:B0-----:R-:W-:-:S05]  /*0fb0*/  IMAD.WIDE R2, R11, 0x4, R2 ;  /* 0x000000040b027825 */ /* 0x001fca00078e0202 */
[----:B------:R-:W2:Y:S01]  /*0fc0*/  LDG.E R43, desc[UR36][R2.64] ;  /* 0x00000024022b7981 */ /* 0x000ea2000c1e1900 */
[----:B------:R-:W-:-:S03]  /*0fd0*/  IMAD.WIDE R10, R50, 0x4, R2 ;  /* 0x00000004320a7825 */ /* 0x000fc600078e0202 */
[----:B------:R0:W3:Y:S04]  /*0fe0*/  LDG.E R48, desc[UR36][R2.64+0x4] ;  /* 0x0000042402307981 */ /* 0x0000e8000c1e1900 */
[----:B------:R-:W4:Y:S01]  /*0ff0*/  LDG.E R44, desc[UR36][R10.64] ;  /* 0x000000240a2c7981 */ /* 0x000f22000c1e1900 */
[----:B------:R-:W-:-:S03]  /*1000*/  IMAD.WIDE R20, R26, 0x4, R2 ;  /* 0x000000041a147825 */ /* 0x000fc600078e0202 */
[----:B------:R5:W3:Y:S04]  /*1010*/  LDG.E R54, desc[UR36][R10.64+0x4] ;  /* 0x000004240a367981 */ /* 0x000ae8000c1e1900 */
[----:B------:R-:W3:Y:S01]  /*1020*/  LDG.E R45, desc[UR36][R20.64] ;  /* 0x00000024142d7981 */ /* 0x000ee2000c1e1900 */
[----:B------:R-:W-:-:S03]  /*1030*/  IMAD.WIDE R32, R50, 0x4, R20 ;  /* 0x0000000432207825 */ /* 0x000fc600078e0214 */
[----:B------:R1:W3:Y:S04]  /*1040*/  LDG.E R0, desc[UR36][R20.64+0x4] ;  /* 0x0000042414007981 */ /* 0x0002e8000c1e1900 */
[----:B------:R-:W3:Y:S04]  /*1050*/  LDG.E R46, desc[UR36][R32.64] ;  /* 0x00000024202e7981 */ /* 0x000ee8000c1e1900 */
[----:B------:R3:W3:Y:S01]  /*1060*/  LDG.E R13, desc[UR36][R32.64+0x4] ;  /* 0x00000424200d7981 */ /* 0x0006e2000c1e1900 */
[----:B------:R-:W0:Y:S08]  /*1070*/  FRND.FLOOR R27, R36 ;  /* 0x00000024001b7307 */ /* 0x000e300000205000 */
[----:B------:R-:W5:Y:S01]  /*1080*/  FRND.FLOOR R15, R40 ;  /* 0x00000028000f7307 */ /* 0x000f620000205000 */
[----:B0-----:R-:W-:-:S07]  /*1090*/  FADD R27, R36, -R27 ;  /* 0x8000001b241b7221 */ /* 0x001fce0000000000 */
[----:B------:R-:W0:Y:S01]  /*10a0*/  F2F.F64.F32 R28, R27 ;  /* 0x0000001b001c7310 */ /* 0x000e220000201800 */
[----:B-----5:R-:W-:-:S07]  /*10b0*/  FADD R30, R40, -R15 ;  /* 0x8000000f281e7221 */ /* 0x020fce0000000000 */
[----:B------:R-:W5:Y:S08]  /*10c0*/  FRND.FLOOR R42, R41 ;  /* 0x00000029002a7307 */ /* 0x000f700000205000 */
[----:B------:R-:W1:Y:S01]  /*10d0*/  F2F.F64.F32 R14, R30 ;  /* 0x0000001e000e7310 */ /* 0x000e620000201800 */
[----:B0-----:R-:W-:Y:S01]  /*10e0*/  DADD R28, -R28, 1 ;  /* 0x3ff000001c1c7429 */ /* 0x001fe20000000100 */
[----:B-----5:R-:W-:-:S06]  /*10f0*/  FADD R31, R41, -R42 ;  /* 0x8000002a291f7221 */ /* 0x020fcc0000000000 */
[----:B------:R-:W0:Y:S01]  /*1100*/  F2F.F64.F32 R2, R31 ;  /* 0x0000001f00027310 */ /* 0x000e220000201800 */
[----:B-1----:R-:W-:Y:S02]  /*1110*/  DADD R10, -R14, 1 ;  /* 0x3ff000000e0a7429 */ /* 0x002fe40000000100 */
[----:B0-----:R-:W-:-:S05]  /*1120*/  DADD R20, -R2, 1 ;  /* 0x3ff0000002147429 */ /* 0x001fca0000000100 */
[----:B----4-:R-:W0:Y:S08]  /*1130*/  F2F.F64.F32 R38, R44 ;  /* 0x0000002c00267310 */ /* 0x010e300000201800 */
        /* <DEDUP_REMOVED lines=34> */
[----:B------:R-:W-:-:S05]  /*1360*/  IADD3.X R11, PT, PT, R37, UR5, RZ, P1, !PT ;  /* 0x00000005250b7c10 */ /* 0x000fca0008ffe4ff */
        /* <DEDUP_REMOVED lines=8> */
[C---:B------:R-:W-:Y:S02]  /*13f0*/  FSETP.GEU.AND P2, PT, R13.reuse, R56, PT ;  /* 0x000000380d00720b */ /* 0x040fe40003f4e000 */
        /* <DEDUP_REMOVED lines=9> */
[----:B------:R-:W1:Y:S08]  /*1490*/  F2I.FLOOR.NTZ R15, R46 ;  /* 0x0000002e000f7305 */ /* 0x000e700000207100 */
[----:B------:R-:W2:Y:S01]  /*14a0*/  F2I.FLOOR.NTZ R13, R44 ;  /* 0x0000002c000d7305 */ /* 0x000ea20000207100 */
[----:B-1----:R-:W-:-:S04]  /*14b0*/  IMAD R14, R15, UR40, R14 ;  /* 0x000000280f0e7c24 */ /* 0x002fc8000f8e020e */
[----:B--2---:R-:W-:-:S04]  /*14c0*/  IMAD R13, R26, R14, R13 ;  /* 0x0000000e1a0d7224 */ /* 0x004fc800078e020d */
[----:B0-----:R-:W-:-:S05]  /*14d0*/  IMAD.WIDE R20, R13, 0x4, R2 ;  /* 0x000000040d147825 */ /* 0x001fca00078e0202 */
[----:B------:R-:W2:Y:S01]  /*14e0*/  LDG.E R47, desc[UR36][R20.64] ;  /* 0x00000024142f7981 */ /* 0x000ea2000c1e1900 */
[----:B------:R-:W-:-:S03]  /*14f0*/  IMAD.WIDE R28, R50, 0x4, R20 ;  /* 0x00000004321c7825 */ /* 0x000fc600078e0214 */
[----:B------:R0:W3:Y:S04]  /*1500*/  LDG.E R54, desc[UR36][R20.64+0x4] ;  /* 0x0000042414367981 */ /* 0x0000e8000c1e1900 */
[----:B------:R-:W4:Y:S01]  /*1510*/  LDG.E R48, desc[UR36][R28.64] ;  /* 0x000000241c307981 */ /* 0x000f22000c1e1900 */
[----:B------:R-:W-:-:S03]  /*1520*/  IMAD.WIDE R30, R26, 0x4, R20 ;  /* 0x000000041a1e7825 */ /* 0x000fc600078e0214 */
[----:B------:R1:W5:Y:S04]  /*1530*/  LDG.E R36, desc[UR36][R28.64+0x4] ;  /* 0x000004241c247981 */ /* 0x000368000c1e1900 */
[----:B------:R-:W3:Y:S01]  /*1540*/  LDG.E R49, desc[UR36][R30.64] ;  /* 0x000000241e317981 */ /* 0x000ee2000c1e1900 */
[----:B------:R-:W-:-:S03]  /*1550*/  IMAD.WIDE R38, R50, 0x4, R30 ;  /* 0x0000000432267825 */ /* 0x000fc600078e021e */
[----:B------:R1:W5:Y:S04]  /*1560*/  LDG.E R13, desc[UR36][R30.64+0x4] ;  /* 0x000004241e0d7981 */ /* 0x000368000c1e1900 */
[----:B------:R-:W5:Y:S04]  /*1570*/  LDG.E R51, desc[UR36][R38.64] ;  /* 0x0000002426337981 */ /* 0x000f68000c1e1900 */
[----:B------:R3:W5:Y:S01]  /*1580*/  LDG.E R0, desc[UR36][R38.64+0x4] ;  /* 0x0000042426007981 */ /* 0x000762000c1e1900 */
[----:B------:R-:W0:Y:S08]  /*1590*/  FRND.FLOOR R27, R44 ;  /* 0x0000002c001b7307 */ /* 0x000e300000205000 */
[----:B------:R-:W1:Y:S01]  /*15a0*/  FRND.FLOOR R34, R45 ;  /* 0x0000002d00227307 */ /* 0x000e620000205000 */
[----:B0-----:R-:W-:-:S07]  /*15b0*/  FADD R27, R44, -R27 ;  /* 0x8000001b2c1b7221 */ /* 0x001fce0000000000 */
[----:B------:R-:W0:Y:S01]  /*15c0*/  F2F.F64.F32 R32, R27 ;  /* 0x0000001b00207310 */ /* 0x000e220000201800 */
[----:B-1----:R-:W-:-:S07]  /*15d0*/  FADD R34, R45, -R34 ;  /* 0x800000222d227221 */ /* 0x002fce0000000000 */
[----:B------:R-:W1:Y:S08]  /*15e0*/  FRND.FLOOR R35, R46 ;  /* 0x0000002e00237307 */ /* 0x000e700000205000 */
[----:B------:R-:W1:Y:S01]  /*15f0*/  F2F.F64.F32 R14, R34 ;  /* 0x00000022000e7310 */ /* 0x000e620000201800 */
[----:B0-----:R-:W-:Y:S01]  /*1600*/  DADD R32, -R32, 1 ;  /* 0x3ff0000020207429 */ /* 0x001fe20000000100 */
[----:B-1----:R-:W-:-:S06]  /*1610*/  FADD R35, R46, -R35 ;  /* 0x800000232e237221 */ /* 0x002fcc0000000000 */
[----:B------:R-:W0:Y:S01]  /*1620*/  F2F.F64.F32 R20, R35 ;  /* 0x0000002300147310 */ /* 0x000e220000201800 */
[----:B------:R-:W-:Y:S02]  /*1630*/  DADD R28, -R14, 1 ;  /* 0x3ff000000e1c7429 */ /* 0x000fe40000000100 */
[----:B0-----:R-:W-:Y:S01]  /*1640*/  DADD R30, -R20, 1 ;  /* 0x3ff00000141e7429 */ /* 0x001fe20000000100 */
[----:B------:R-:W-:-:S04]  /*1650*/  IADD3 R12, P1, PT, R12, UR6, RZ ;  /* 0x000000060c0c7c10 */ /* 0x000fc8000ff3e0ff */
[----:B----4-:R-:W0:Y:S08]  /*1660*/  F2F.F64.F32 R42, R48 ;  /* 0x00000030002a7310 */ /* 0x010e300000201800 */
[----:B--2---:R-:W1:Y:S01]  /*1670*/  F2F.F64.F32 R40, R47 ;  /* 0x0000002f00287310 */ /* 0x004e620000201800 */
[----:B0-----:R-:W-:-:S07]  /*1680*/  DMUL R42, R32, R42 ;  /* 0x0000002a202a7228 */ /* 0x001fce0000000000 */
[----:B---3--:R-:W0:Y:S01]  /*1690*/  F2F.F64.F32 R38, R49 ;  /* 0x0000003100267310 */ /* 0x008e220000201800 */
[----:B------:R-:W-:-:S07]  /*16a0*/  DMUL R42, R28, R42 ;  /* 0x0000002a1c2a7228 */ /* 0x000fce0000000000 */
[----:B-----5:R-:W2:Y:S01]  /*16b0*/  F2F.F64.F32 R44, R51 ;  /* 0x00000033002c7310 */ /* 0x020ea20000201800 */
        /* <DEDUP_REMOVED lines=16> */
[----:B0-----:R-:W-:Y:S01]  /*17c0*/  DMUL R42, R28, R42 ;  /* 0x0000002a1c2a7228 */ /* 0x001fe20000000000 */
[C---:B------:R-:W-:Y:S01]  /*17d0*/  FMUL R0, R34.reuse, R13 ;  /* 0x0000000d22007220 */ /* 0x040fe20000400000 */
[----:B------:R-:W-:-:S03]  /*17e0*/  FMUL R34, R34, R27 ;  /* 0x0000001b22227220 */ /* 0x000fc60000400000 */
[----:B------:R-:W0:Y:S01]  /*17f0*/  F2F.F64.F32 R14, R0 ;  /* 0x00000000000e7310 */ /* 0x000e220000201800 */
[----:B-1----:R-:W-:Y:S02]  /*1800*/  DMUL R32, R28, R32 ;  /* 0x000000201c207228 */ /* 0x002fe40000000000 */
[----:B------:R-:W-:Y:S01]  /*1810*/  DFMA R38, R30, R42, R38 ;  /* 0x0000002a1e26722b */ /* 0x000fe20000000026 */
[----:B------:R-:W-:-:S07]  /*1820*/  FMUL R34, R35, R34 ;  /* 0x0000002223227220 */ /* 0x000fce0000400000 */
[----:B------:R-:W-:Y:S01]  /*1830*/  DFMA R32, R20, R32, R38 ;  /* 0x000000201420722b */ /* 0x000fe20000000026 */
[----:B------:R-:W1:Y:S07]  /*1840*/  F2F.F64.F32 R20, R34 ;  /* 0x0000002200147310 */ /* 0x000e6e0000201800 */
[----:B0-----:R-:W-:-:S08]  /*1850*/  DFMA R14, R30, R14, R32 ;  /* 0x0000000e1e0e722b */ /* 0x001fd00000000020 */
[----:B-1----:R-:W-:-:S10]  /*1860*/  DADD R14, R14, R20 ;  /* 0x000000000e0e7229 */ /* 0x002fd40000000014 */
[----:B------:R-:W0:Y:S01]  /*1870*/  F2F.F32.F64 R15, R14 ;  /* 0x0000000e000f7310 */ /* 0x000e220000301000 */
[----:B------:R-:W-:-:S05]  /*1880*/  IADD3.X R13, PT, PT, R37, UR7, RZ, P1, !PT ;  /* 0x00000007250d7c10 */ /* 0x000fca0008ffe4ff */
[----:B0-----:R0:W-:Y:S04]  /*1890*/  STG.E desc[UR36][R12.64], R15 ;  /* 0x0000000f0c007986 */ /* 0x0011e8000c101924 */
[----:B------:R-:W2:Y:S04]  /*18a0*/  LD.E R51, desc[UR36][R22.64+0x4] ;  /* 0x0000042416337980 */ /* 0x000ea8000c101900 */
[----:B------:R-:W3:Y:S04]  /*18b0*/  LD.E R49, desc[UR36][R22.64+0x8] ;  /* 0x0000082416317980 */ /* 0x000ee8000c101900 */
[----:B------:R-:W4:Y:S01]  /*18c0*/  LD.E R53, desc[UR36][R22.64] ;  /* 0x0000002416357980 */ /* 0x000f22000c101900 */
[----:B--2---:R-:W-:-:S04]  /*18d0*/  FSETP.GT.AND P1, PT, R51, RZ, PT ;  /* 0x000000ff3300720b */ /* 0x004fc80003f24000 */
[----:B------:R-:W-:Y:S02]  /*18e0*/  FSEL R0, R51, 9.9999997473787516356e-05, P1 ;  /* 0x38d1b71733007808 */ /* 0x000fe40000800000 */
[C---:B---3--:R-:W-:Y:S02]  /*18f0*/  FSETP.GT.AND P1, PT, R49.reuse, RZ, PT ;  /* 0x000000ff3100720b */ /* 0x048fe40003f24000 */
[C---:B------:R-:W-:Y:S02]  /*1900*/  FSETP.GEU.AND P2, PT, R0.reuse, R56, PT ;  /* 0x000000380000720b */ /* 0x040fe40003f4e000 */
[----:B------:R-:W-:Y:S02]  /*1910*/  FSEL R21, R49, 9.9999997473787516356e-05, P1 ;  /* 0x38d1b71731157808 */ /* 0x000fe40000800000 */
[----:B----4-:R-:W-:Y:S02]  /*1920*/  FSETP.GT.AND P1, PT, R53, RZ, PT ;  /* 0x000000ff3500720b */ /* 0x010fe40003f24000 */
[----:B------:R-:W-:-:S02]  /*1930*/  FSEL R42, R0, R63, !P2 ;  /* 0x0000003f002a7208 */ /* 0x000fc40005000000 */
[----:B------:R-:W-:Y:S02]  /*1940*/  FSETP.GEU.AND P2, PT, R21, R58, PT ;  /* 0x0000003a1500720b */ /* 0x000fe40003f4e000 */
[----:B0-----:R-:W-:Y:S02]  /*1950*/  FSEL R15, R53, 9.9999997473787516356e-05, P1 ;  /* 0x38d1b717350f7808 */ /* 0x001fe40000800000 */
[----:B------:R-:W-:Y:S02]  /*1960*/  FSEL R43, R21, R62, !P2 ;  /* 0x0000003e152b7208 */ /* 0x000fe40005000000 */
[C---:B------:R-:W-:Y:S01]  /*1970*/  FSETP.GEU.AND P1, PT, R15.reuse, R52, PT ;  /* 0x000000340f00720b */ /* 0x040fe20003f2e000 */
[----:B------:R-:W-:Y:S03]  /*1980*/  F2I.FLOOR.NTZ R0, R42 ;  /* 0x0000002a00007305 */ /* 0x000fe60000207100 */
[----:B------:R-:W-:-:S05]  /*1990*/  FSEL R37, R15, R64, !P1 ;  /* 0x000000400f257208 */ /* 0x000fca0004800000 */
[----:B------:R-:W0:Y:S08]  /*19a0*/  F2I.FLOOR.NTZ R21, R43 ;  /* 0x0000002b00157305 */ /* 0x000e300000207100 */
[----:B------:R-:W1:Y:S01]  /*19b0*/  F2I.FLOOR.NTZ R15, R37 ;  /* 0x00000025000f7305 */ /* 0x000e620000207100 */
[----:B0-----:R-:W-:-:S04]  /*19c0*/  IMAD R0, R21, UR40, R0 ;  /* 0x0000002815007c24 */ /* 0x001fc8000f8e0200 */
[----:B-1----:R-:W-:-:S04]  /*19d0*/  IMAD R15, R26, R0, R15 ;  /* 0x000000001a0f7224 */ /* 0x002fc800078e020f */
[----:B------:R-:W-:-:S05]  /*19e0*/  IMAD.WIDE R14, R15, 0x4, R2 ;  /* 0x000000040f0e7825 */ /* 0x000fca00078e0202 */
[----:B------:R-:W2:Y:S01]  /*19f0*/  LDG.E R45, desc[UR36][R14.64] ;  /* 0x000000240e2d7981 */ /* 0x000ea2000c1e1900 */
[----:B------:R-:W-:-:S03]  /*1a00*/  IMAD.WIDE R20, R50, 0x4, R14 ;  /* 0x0000000432147825 */ /* 0x000fc600078e020e */
[----:B------:R-:W3:Y:S04]  /*1a10*/  LDG.E R54, desc[UR36][R14.64+0x4] ;  /* 0x000004240e367981 */ /* 0x000ee8000c1e1900 */
[----:B------:R-:W4:Y:S01]  /*1a20*/  LDG.E R46, desc[UR36][R20.64] ;  /* 0x00000024142e7981 */ /* 0x000f22000c1e1900 */
[----:B------:R-:W-:-:S03]  /*1a30*/  IMAD.WIDE R28, R26, 0x4, R14 ;  /* 0x000000041a1c7825 */ /* 0x000fc600078e020e */
[----:B------:R-:W5:Y:S04]  /*1a40*/  LDG.E R36, desc[UR36][R20.64+0x4] ;  /* 0x0000042414247981 */ /* 0x000f68000c1e1900 */
        /* <DEDUP_REMOVED lines=17> */
[----:B------:R-:W-:-:S04]  /*1b60*/  ISETP.NE.AND P1, PT, R59, RZ, PT ;  /* 0x000000ff3b00720c */ /* 0x000fc80003f25270 */
        /* <DEDUP_REMOVED lines=31> */
[----:B0-----:R-:W-:Y:S01]  /*1d60*/  DFMA R2, R30, R2, R28 ;  /* 0x000000021e02722b */ /* 0x001fe2000000001c */
[----:B------:R-:W-:-:S07]  /*1d70*/  CS2R R54, SRZ ;  /* 0x0000000000367805 */ /* 0x000fce000001ff00 */
[----:B-1----:R-:W-:Y:S01]  /*1d80*/  DADD R14, R2, R14 ;  /* 0x00000000020e7229 */ /* 0x002fe2000000000e */
[----:B------:R-:W-:Y:S01]  /*1d90*/  MOV R3, RZ ;  /* 0x000000ff00037202 */ /* 0x000fe20000000f00 */
[----:B------:R-:W-:Y:S09]  /*1da0*/  @!P1 BRA `(.L_x_10) ;  /* 0x0000004000049947 */ /* 0x000ff20003800000 */
[----:B------:R-:W0:Y:S02]  /*1db0*/  LDC.64 R2, c[0x0][0x3d0] ;  /* 0x0000f400ff027b82 */ /* 0x000e240000000a00 */
[----:B0-----:R-:W2:Y:S01]  /*1dc0*/  LDG.E R2, desc[UR36][R2.64] ;  /* 0x0000002402027981 */ /* 0x001ea2000c1e1900 */
[----:B------:R-:W0:Y:S01]  /*1dd0*/  F2F.F32.F64 R14, R14 ;  /* 0x0000000e000e7310 */ /* 0x000e220000301000 */
[----:B------:R-:W-:Y:S01]  /*1de0*/  BSSY.RECONVERGENT B0, `(.L_x_10) ;  /* 0x00003fd000007945 */ /* 0x000fe20003800200 */
[----:B------:R-:W-:Y:S02]  /*1df0*/  CS2R R54, SRZ ;  /* 0x0000000000367805 */ /* 0x000fe4000001ff00 */
[----:B0-----:R-:W-:-:S04]  /*1e00*/  FSETP.GT.AND P1, PT, R14, RZ, PT ;  /* 0x000000ff0e00720b */ /* 0x001fc80003f24000 */
[----:B--2---:R-:W-:-:S09]  /*1e10*/  FSEL R48, R2, -R2, P1 ;  /* 0x8000000202307208 */ /* 0x004fd20000800000 */
.L_x_70:
[C---:B------:R-:W-:Y:S01]  /*1e20*/  FSETP.GT.AND P1, PT, R53.reuse, RZ, PT ;  /* 0x000000ff3500720b */ /* 0x040fe20003f24000 */
[----:B------:R-:W0:Y:S03]  /*1e30*/  LDC.64 R32, c[0x0][0x380] ;  /* 0x0000e000ff207b82 */ /* 0x000e260000000a00 */
[----:B------:R-:W-:Y:S02]  /*1e40*/  FSEL R3, R53, 9.9999997473787516356e-05, P1 ;  /* 0x38d1b71735037808 */ /* 0x000fe40000800000 */
[----:B------:R-:W-:Y:S02]  /*1e50*/  FSETP.GT.AND P1, PT, R51, RZ, PT ;  /* 0x000000ff3300720b */ /* 0x000fe40003f24000 */
[----:B------:R-:W-:Y:S02]  /*1e60*/  FSETP.GEU.AND P2, PT, R3, R52, PT ;  /* 0x000000340300720b */ /* 0x000fe40003f4e000 */
[----:B------:R-:W-:-:S02]  /*1e70*/  FSEL R0, R51, 9.9999997473787516356e-05, P1 ;  /* 0x38d1b71733007808 */ /* 0x000fc40000800000 */
[----:B------:R-:W-:Y:S02]  /*1e80*/  FSEL R34, R3, R64, !P2 ;  /* 0x0000004003227208 */ /* 0x000fe40005000000 */
[C---:B------:R-:W-:Y:S02]  /*1e90*/  FSETP.GEU.AND P2, PT, R0.reuse, R56, PT ;  /* 0x000000380000720b */ /* 0x040fe40003f4e000 */
[C---:B------:R-:W-:Y:S01]  /*1ea0*/  FSETP.GT.AND P1, PT, R49.reuse, RZ, PT ;  /* 0x000000ff3100720b */ /* 0x040fe20003f24000 */
[----:B-1----:R-:W1:Y:S01]  /*1eb0*/  FRND.FLOOR R15, R34 ;  /* 0x00000022000f7307 */ /* 0x002e620000205000 */
[----:B------:R-:W-:Y:S02]  /*1ec0*/  FSEL R44, R0, R63, !P2 ;  /* 0x0000003f002c7208 */ /* 0x000fe40005000000 */
[----:B------:R-:W-:-:S04]  /*1ed0*/  FSEL R3, R49, 9.9999997473787516356e-05, P1 ;  /* 0x38d1b71731037808 */ /* 0x000fc80000800000 */
[C---:B------:R-:W-:Y:S01]  /*1ee0*/  FSETP.GEU.AND P1, PT, R3.reuse, R58, PT ;  /* 0x0000003a0300720b */ /* 0x040fe20003f2e000 */
[----:B------:R-:W2:Y:S03]  /*1ef0*/  FRND.FLOOR R21, R44 ;  /* 0x0000002c00157307 */ /* 0x000ea60000205000 */
[----:B------:R-:W-:Y:S01]  /*1f00*/  FSEL R46, R3, R62, !P1 ;  /* 0x0000003e032e7208 */ /* 0x000fe20004800000 */
[----:B-1----:R-:W-:-:S04]  /*1f10*/  FADD R35, R34, -R15 ;  /* 0x8000000f22237221 */ /* 0x002fc80000000000 */
[----:B------:R-:W1:Y:S01]  /*1f20*/  FRND.FLOOR R3, R46 ;  /* 0x0000002e00037307 */ /* 0x000e620000205000 */
[----:B--2---:R-:W-:-:S07]  /*1f30*/  FADD R42, R44, -R21 ;  /* 0x800000152c2a7221 */ /* 0x004fce0000000000 */
[----:B------:R2:W3:Y:S01]  /*1f40*/  F2F.F64.F32 R28, R35 ;  /* 0x00000023001c7310 */ /* 0x0004e20000201800 */
[----:B-1----:R-:W-:-:S07]  /*1f50*/  FADD R0, R46, -R3 ;  /* 0x800000032e007221 */ /* 0x002fce0000000000 */
[----:B------:R-:W1:Y:S01]  /*1f60*/  F2F.F64.F32 R36, R42 ;  /* 0x0000002a00247310 */ /* 0x000e620000201800 */
[----:B--2---:R-:W-:Y:S01]  /*1f70*/  FMUL R35, R35, R42 ;  /* 0x0000002a23237220 */ /* 0x004fe20000400000 */
[----:B---3--:R-:W-:-:S06]  /*1f80*/  DADD R2, -R28, 1 ;  /* 0x3ff000001c027429 */ /* 0x008fcc0000000100 */
[----:B------:R-:W2:Y:S01]  /*1f90*/  F2F.F64.F32 R20, R0 ;  /* 0x0000000000147310 */ /* 0x000ea20000201800 */
[----:B-1----:R-:W-:-:S07]  /*1fa0*/  DADD R38, -R36, 1 ;  /* 0x3ff0000024267429 */ /* 0x002fce0000000100 */
[----:B------:R-:W-:Y:S01]  /*1fb0*/  F2I.FLOOR.NTZ R44, R44 ;  /* 0x0000002c002c7305 */ /* 0x000fe20000207100 */
[C---:B------:R-:W-:Y:S02]  /*1fc0*/  DMUL R36, R2.reuse, R36 ;  /* 0x0000002402247228 */ /* 0x040fe40000000000 */
[----:B------:R-:W-:-:S05]  /*1fd0*/  DMUL R30, R2, R38 ;  /* 0x00000026021e7228 */ /* 0x000fca0000000000 */
[----:B------:R-:W1:Y:S01]  /*1fe0*/  F2I.FLOOR.NTZ R45, R46 ;  /* 0x0000002e002d7305 */ /* 0x000e620000207100 */
[----:B--2---:R-:W-:Y:S02]  /*1ff0*/  DADD R14, -R20, 1 ;  /* 0x3ff00000140e7429 */ /* 0x004fe40000000100 */
[----:B------:R-:W-:Y:S01]  /*2000*/  DMUL R38, R28, R38 ;  /* 0x000000261c267228 */ /* 0x000fe20000000000 */
[----:B------:R-:W2:Y:S01]  /*2010*/  LDC.64 R28, c[0x0][0x390] ;  /* 0x0000e400ff1c7b82 */ /* 0x000ea20000000a00 */
[----:B------:R-:W-:Y:S02]  /*2020*/  DMUL R72, R20, R36 ;  /* 0x0000002414487228 */ /* 0x000fe40000000000 */
[C---:B------:R-:W-:Y:S01]  /*2030*/  DMUL R42, R30.reuse, R20 ;  /* 0x000000141e2a7228 */ /* 0x040fe20000000000 */
[----:B------:R-:W3:Y:S01]  /*2040*/  F2I.FLOOR.NTZ R65, R34 ;  /* 0x0000002200417305 */ /* 0x000ee20000207100 */
[----:B------:R-:W-:Y:S02]  /*2050*/  DMUL R40, R30, R14 ;  /* 0x0000000e1e287228 */ /* 0x000fe40000000000 */
[----:B------:R-:W-:Y:S01]  /*2060*/  DMUL R20, R20, R38 ;  /* 0x0000002614147228 */ /* 0x000fe20000000000 */
[----:B------:R-:W4:Y:S01]  /*2070*/  LDC.64 R30, c[0x0][0x388] ;  /* 0x0000e200ff1e7b82 */ /* 0x000f220000000a00 */
[----:B-1----:R-:W-:Y:S01]  /*2080*/  IMAD R47, R45, UR40, R44 ;  /* 0x000000282d2f7c24 */ /* 0x002fe2000f8e022c */
[----:B------:R-:W-:-:S02]  /*2090*/  DMUL R44, R14, R36 ;  /* 0x000000240e2c7228 */ /* 0x000fc40000000000 */
[----:B------:R-:W1:Y:S01]  /*20a0*/  F2F.F64.F32 R2, R35 ;  /* 0x0000002300027310 */ /* 0x000e620000201800 */
[----:B---3--:R-:W-:-:S07]  /*20b0*/  IMAD R65, R26, R47, R65 ;  /* 0x0000002f1a417224 */ /* 0x008fce00078e0241 */
[----:B------:R-:W-:Y:S01]  /*20c0*/  F2F.F32.F64 R46, R44 ;  /* 0x0000002c002e7310 */ /* 0x000fe20000301000 */
[----:B0-----:R-:W-:-:S04]  /*20d0*/  IMAD.WIDE R32, R65, 0x4, R32 ;  /* 0x0000000441207825 */ /* 0x001fc800078e0220 */
[C---:B--2---:R-:W-:Y:S01]  /*20e0*/  IMAD.WIDE R28, R65.reuse, 0x4, R28 ;  /* 0x00000004411c7825 */ /* 0x044fe200078e021c */
[C---:B-1----:R-:W-:Y:S02]  /*20f0*/  DMUL R2, R14.reuse, R2 ;  /* 0x000000020e027228 */ /* 0x042fe40000000000 */
[----:B------:R0:W-:Y:S01]  /*2100*/  F2F.F32.F64 R34, R42 ;  /* 0x0000002a00227310 */ /* 0x0001e20000301000 */
[----:B------:R-:W-:Y:S01]  /*2110*/  DMUL R14, R14, R38 ;  /* 0x000000260e0e7228 */ /* 0x000fe20000000000 */
[----:B------:R-:W-:Y:S01]  /*2120*/  IMAD.WIDE R36, R26, 0x4, R32 ;  /* 0x000000041a247825 */ /* 0x000fe200078e0220 */
[----:B------:R-:W2:Y:S03]  /*2130*/  LDG.E R66, desc[UR36][R32.64] ;  /* 0x0000002420427981 */ /* 0x000ea6000c1e1900 */
[----:B----4-:R-:W-:Y:S01]  /*2140*/  IMAD.WIDE R30, R65, 0x4, R30 ;  /* 0x00000004411e7825 */ /* 0x010fe200078e021e */
[----:B------:R-:W3:Y:S01]  /*2150*/  LDG.E R71, desc[UR36][R36.64] ;  /* 0x0000002424477981 */ /* 0x000ee2000c1e1900 */
[----:B------:R1:W2:Y:S02]  /*2160*/  F2F.F32.F64 R27, R40 ;  /* 0x00000028001b7310 */ /* 0x0002a40000301000 */
[C---:B0-----:R-:W-:Y:S01]  /*2170*/  IMAD.WIDE R42, R50.reuse, 0x4, R36 ;  /* 0x00000004322a7825 */ /* 0x041fe200078e0224 */
[----:B------:R0:W4:Y:S03]  /*2180*/  LDG.E R70, desc[UR36][R36.64+0x4] ;  /* 0x0000042424467981 */ /* 0x000126000c1e1900 */
[--C-:B------:R-:W-:Y:S01]  /*2190*/  IMAD.WIDE R44, R50, 0x4, R30.reuse ;  /* 0x00000004322c7825 */ /* 0x100fe200078e021e */
[----:B------:R-:W5:Y:S01]  /*21a0*/  LDG.E R76, desc[UR36][R30.64] ;  /* 0x000000241e4c7981 */ /* 0x000f62000c1e1900 */
[----:B------:R0:W3:Y:S02]  /*21b0*/  F2F.F32.F64 R47, R72 ;  /* 0x00000048002f7310 */ /* 0x0000e40000301000 */
[----:B------:R-:W-:Y:S01]  /*21c0*/  IMAD.WIDE R38, R26, 0x4, R30 ;  /* 0x000000041a267825 */ /* 0x000fe200078e021e */
[----:B------:R-:W3:Y:S03]  /*21d0*/  LDG.E R79, desc[UR36][R44.64] ;  /* 0x000000242c4f7981 */ /* 0x000ee6000c1e1900 */
[C---:B-1----:R-:W-:Y:S01]  /*21e0*/  IMAD.WIDE R40, R50.reuse, 0x4, R32 ;  /* 0x0000000432287825 */ /* 0x042fe200078e0220 */
[----:B------:R1:W4:Y:S03]  /*21f0*/  LDG.E R67, desc[UR36][R32.64+0x4] ;  /* 0x0000042420437981 */ /* 0x000326000c1e1900 */
[C---:B0-----:R-:W-:Y:S01]  /*2200*/  IMAD.WIDE R36, R50.reuse, 0x4, R28 ;  /* 0x0000000432247825 */ /* 0x041fe200078e021c */
[----:B------:R-:W4:Y:S04]  /*2210*/  LDG.E R69, desc[UR36][R40.64] ;  /* 0x0000002428457981 */ /* 0x000f28000c1e1900 */
[----:B------:R-:W4:Y:S01]  /*2220*/  LDG.E R83, desc[UR36][R36.64] ;  /* 0x0000002424537981 */ /* 0x000f22000c1e1900 */
[----:B-1----:R-:W-:-:S03]  /*2230*/  IMAD.WIDE R32, R50, 0x4, R38 ;  /* 0x0000000432207825 */ /* 0x002fc600078e0226 */
[----:B------:R0:W4:Y:S04]  /*2240*/  LDG.E R73, desc[UR36][R30.64+0x4] ;  /* 0x000004241e497981 */ /* 0x000128000c1e1900 */
[----:B------:R-:W4:Y:S04]  /*2250*/  LDG.E R81, desc[UR36][R38.64] ;  /* 0x0000002426517981 */ /* 0x000f28000c1e1900 */
[----:B------:R-:W4:Y:S01]  /*2260*/  LDG.E R78, desc[UR36][R32.64] ;  /* 0x00000024204e7981 */ /* 0x000f22000c1e1900 */
[----:B0-----:R-:W-:-:S03]  /*2270*/  IMAD.WIDE R30, R26, 0x4, R28 ;  /* 0x000000041a1e7825 */ /* 0x001fc600078e021c */
[----:B------:R-:W4:Y:S04]  /*2280*/  LDG.E R80, desc[UR36][R28.64] ;  /* 0x000000241c507981 */ /* 0x000f28000c1e1900 */
[----:B------:R0:W4:Y:S04]  /*2290*/  LDG.E R68, desc[UR36][R40.64+0x4] ;  /* 0x0000042428447981 */ /* 0x000128000c1e1900 */
[----:B------:R-:W4:Y:S04]  /*22a0*/  LDG.E R75, desc[UR36][R44.64+0x4] ;  /* 0x000004242c4b7981 */ /* 0x000f28000c1e1900 */
[----:B------:R-:W4:Y:S01]  /*22b0*/  LDG.E R74, desc[UR36][R42.64] ;  /* 0x000000242a4a7981 */ /* 0x000f22000c1e1900 */
[----:B0-----:R-:W-:-:S03]  /*22c0*/  IMAD.WIDE R40, R50, 0x4, R30 ;  /* 0x0000000432287825 */ /* 0x001fc600078e021e */
[----:B------:R-:W4:Y:S04]  /*22d0*/  LDG.E R72, desc[UR36][R42.64+0x4] ;  /* 0x000004242a487981 */ /* 0x000f28000c1e1900 */
[----:B------:R-:W4:Y:S04]  /*22e0*/  LDG.E R45, desc[UR36][R30.64] ;  /* 0x000000241e2d7981 */ /* 0x000f28000c1e1900 */
[----:B------:R-:W4:Y:S04]  /*22f0*/  LDG.E R44, desc[UR36][R40.64] ;  /* 0x00000024282c7981 */ /* 0x000f28000c1e1900 */
[----:B------:R-:W4:Y:S04]  /*2300*/  LDG.E R65, desc[UR36][R38.64+0x4] ;  /* 0x0000042426417981 */ /* 0x000f28000c1e1900 */
[----:B------:R2:W4:Y:S04]  /*2310*/  LDG.E R43, desc[UR36][R28.64+0x4] ;  /* 0x000004241c2b7981 */ /* 0x000528000c1e1900 */
[----:B------:R5:W4:Y:S04]  /*2320*/  LDG.E R42, desc[UR36][R32.64+0x4] ;  /* 0x00000424202a7981 */ /* 0x000b28000c1e1900 */
[----:B------:R0:W4:Y:S04]  /*2330*/  LDG.E R77, desc[UR36][R36.64+0x4] ;  /* 0x00000424244d7981 */ /* 0x000128000c1e1900 */
[----:B------:R-:W4:Y:S04]  /*2340*/  LDG.E R38, desc[UR36][R30.64+0x4] ;  /* 0x000004241e267981 */ /* 0x000f28000c1e1900 */
[----:B------:R-:W4:Y:S01]  /*2350*/  LDG.E R32, desc[UR36][R40.64+0x4] ;  /* 0x0000042428207981 */ /* 0x000f22000c1e1900 */
[----:B------:R1:W1:Y:S08]  /*2360*/  F2F.F32.F64 R14, R14 ;  /* 0x0000000e000e7310 */ /* 0x0002700000301000 */
[----:B------:R-:W1:Y:S08]  /*2370*/  F2F.F32.F64 R20, R20 ;  /* 0x0000001400147310 */ /* 0x000e700000301000 */
[----:B------:R-:W1:Y:S01]  /*2380*/  F2F.F32.F64 R3, R2 ;  /* 0x0000000200037310 */ /* 0x000e620000301000 */
[----:B------:R-:W-:Y:S01]  /*2390*/  FMUL R35, R0, R35 ;  /* 0x0000002300237220 */ /* 0x000fe20000400000 */
[----:B------:R-:W-:Y:S01]  /*23a0*/  BSSY.RECONVERGENT B3, `(.L_x_11) ;  /* 0x000002b000037945 */ /* 0x000fe20003800200 */
[----:B--2---:R-:W-:Y:S01]  /*23b0*/  FMUL R29, R27, R66 ;  /* 0x000000421b1d7220 */ /* 0x004fe20000400000 */
[----:B---3--:R-:W-:-:S04]  /*23c0*/  FMUL R82, R34, R79 ;  /* 0x0000004f22527220 */ /* 0x008fc80000400000 */
[----:B-----5:R-:W-:Y:S01]  /*23d0*/  FFMA R33, R27, R76, R82 ;  /* 0x0000004c1b217223 */ /* 0x020fe20000000052 */
[C---:B----4-:R-:W-:Y:S01]  /*23e0*/  FFMA R28, R34.reuse, R69, R29 ;  /* 0x00000045221c7223 */ /* 0x050fe2000000001d */
[----:B0-----:R-:W-:-:S03]  /*23f0*/  FMUL R36, R34, R83 ;  /* 0x0000005322247220 */ /* 0x001fc60000400000 */
[C---:B------:R-:W-:Y:S01]  /*2400*/  FFMA R71, R46.reuse, R71, R28 ;  /* 0x000000472e477223 */ /* 0x040fe2000000001c */
[----:B------:R-:W-:-:S04]  /*2410*/  FFMA R34, R46, R81, R33 ;  /* 0x000000512e227223 */ /* 0x000fc80000000021 */
[----:B-1----:R-:W-:Y:S01]  /*2420*/  FFMA R15, R47, R78, R34 ;  /* 0x0000004e2f0f7223 */ /* 0x002fe20000000022 */
[----:B------:R-:W-:-:S03]  /*2430*/  FFMA R27, R27, R80, R36 ;  /* 0x000000501b1b7223 */ /* 0x000fc60000000024 */
[----:B------:R-:W-:-:S04]  /*2440*/  FFMA R15, R14, R73, R15 ;  /* 0x000000490e0f7223 */ /* 0x000fc8000000000f */
[----:B------:R-:W-:Y:S01]  /*2450*/  FFMA R28, R20, R75, R15 ;  /* 0x0000004b141c7223 */ /* 0x000fe2000000000f */
[----:B------:R-:W-:-:S04]  /*2460*/  FFMA R74, R47, R74, R71 ;  /* 0x0000004a2f4a7223 */ /* 0x000fc80000000047 */
[----:B------:R-:W-:Y:S01]  /*2470*/  FFMA R67, R14, R67, R74 ;  /* 0x000000430e437223 */ /* 0x000fe2000000004a */
[----:B------:R-:W-:-:S04]  /*2480*/  FFMA R46, R46, R45, R27 ;  /* 0x0000002d2e2e7223 */ /* 0x000fc8000000001b */
[----:B------:R-:W-:Y:S01]  /*2490*/  FFMA R47, R47, R44, R46 ;  /* 0x0000002c2f2f7223 */ /* 0x000fe2000000002e */
[----:B------:R-:W-:Y:S01]  /*24a0*/  FFMA R67, R20, R68, R67 ;  /* 0x0000004414437223 */ /* 0x000fe20000000043 */
[C---:B------:R-:W-:Y:S02]  /*24b0*/  FFMA R28, R3.reuse, R65, R28 ;  /* 0x00000041031c7223 */ /* 0x040fe4000000001c */
[----:B------:R-:W-:Y:S01]  /*24c0*/  FFMA R43, R14, R43, R47 ;  /* 0x0000002b0e2b7223 */ /* 0x000fe2000000002f */
[----:B------:R-:W-:Y:S01]  /*24d0*/  FFMA R21, R3, R70, R67 ;  /* 0x0000004603157223 */ /* 0x000fe20000000043 */
[C---:B------:R-:W-:Y:S02]  /*24e0*/  FFMA R39, R35.reuse, R42, R28 ;  /* 0x0000002a23277223 */ /* 0x040fe4000000001c */
[----:B------:R-:W-:Y:S01]  /*24f0*/  FFMA R20, R20, R77, R43 ;  /* 0x0000004d14147223 */ /* 0x000fe2000000002b */
[----:B------:R-:W-:Y:S01]  /*2500*/  FFMA R21, R35, R72, R21 ;  /* 0x0000004823157223 */ /* 0x000fe20000000015 */
[----:B------:R-:W-:-:S02]  /*2510*/  FMUL R0, R39, R39 ;  /* 0x0000002727007220 */ /* 0x000fc40000400000 */
[----:B------:R-:W-:Y:S02]  /*2520*/  FFMA R3, R3, R38, R20 ;  /* 0x0000002603037223 */ /* 0x000fe40000000014 */
[----:B------:R-:W-:Y:S02]  /*2530*/  FFMA R0, R21, R21, R0 ;  /* 0x0000001515007223 */ /* 0x000fe40000000000 */
[----:B------:R-:W-:-:S04]  /*2540*/  FFMA R3, R35, R32, R3 ;  /* 0x0000002023037223 */ /* 0x000fc80000000003 */
[----:B------:R-:W-:-:S05]  /*2550*/  FFMA R14, R3, R3, R0 ;  /* 0x00000003030e7223 */ /* 0x000fca0000000000 */
[----:B------:R-:W-:Y:S01]  /*2560*/  IADD3 R0, PT, PT, R14, -0xd000000, RZ ;  /* 0xf30000000e007810 */ /* 0x000fe20007ffe0ff */
[----:B------:R0:W1:Y:S03]  /*2570*/  MUFU.RSQ R15, R14 ;  /* 0x0000000e000f7308 */ /* 0x0000660000001400 */
[----:B------:R-:W-:Y:S01]  /*2580*/  ISETP.GT.U32.AND P1, PT, R0, 0x727fffff, PT ;  /* 0x727fffff0000780c */ /* 0x000fe20003f24070 */
[----:B------:R-:W-:Y:S01]  /*2590*/  IMAD.MOV.U32 R47, RZ, RZ, R53 ;  /* 0x000000ffff2f7224 */ /* 0x000fe200078e0035 */
[----:B------:R-:W-:Y:S02]  /*25a0*/  MOV R46, R51 ;  /* 0x00000033002e7202 */ /* 0x000fe40000000f00 */
[----:B------:R-:W-:-:S09]  /*25b0*/  MOV R27, R49 ;  /* 0x00000031001b7202 */ /* 0x000fd20000000f00 */
[----:B0-----:R-:W-:Y:S05]  /*25c0*/  @!P1 BRA `(.L_x_12) ;  /* 0x0000000000109947 */ /* 0x001fea0003800000 */
[----:B------:R-:W-:-:S07]  /*25d0*/  MOV R40, 0x25f0 ;  /* 0x000025f000287802 */ /* 0x000fce0000000f00 */
[----:B-1----:R-:W-:Y:S05]  /*25e0*/  CALL.REL.NOINC `($__internal_2_$__cuda_sm20_sqrt_rn_f32_slowpath) ;  /* 0x0000005400107944 */ /* 0x002fea0003c00000 */
[----:B------:R-:W-:Y:S01]  /*25f0*/  MOV R68, R67 ;  /* 0x0000004300447202 */ /* 0x000fe20000000f00 */
[----:B------:R-:W-:Y:S06]  /*2600*/  BRA `(.L_x_13) ;  /* 0x0000000000107947 */ /* 0x000fec0003800000 */
.L_x_12:
[----:B-1----:R-:W-:Y:S01]  /*2610*/  FMUL.FTZ R68, R14, R15 ;  /* 0x0000000f0e447220 */ /* 0x002fe20000410000 */
[----:B------:R-:W-:-:S03]  /*2620*/  FMUL.FTZ R0, R15, 0.5 ;  /* 0x3f0000000f007820 */ /* 0x000fc60000410000 */
[----:B------:R-:W-:-:S04]  /*2630*/  FFMA R15, -R68, R68, R14 ;  /* 0x00000044440f7223 */ /* 0x000fc8000000010e */
[----:B------:R-:W-:-:S07]  /*2640*/  FFMA R68, R15, R0, R68 ;  /* 0x000000000f447223 */ /* 0x000fce0000000044 */
.L_x_13:
[----:B------:R-:W-:Y:S05]  /*2650*/  BSYNC.RECONVERGENT B3 ;  /* 0x0000000000037941 */ /* 0x000fea0003800200 */
.L_x_11:
[----:B------:R-:W0:Y:S01]  /*2660*/  MUFU.RCP R15, R68 ;  /* 0x00000044000f7308 */ /* 0x000e220000001000 */
[----:B------:R-:W-:Y:S01]  /*2670*/  FMUL R28, R48, R21 ;  /* 0x00000015301c7220 */ /* 0x000fe20000400000 */
[----:B------:R-:W-:Y:S06]  /*2680*/  BSSY.RECONVERGENT B5, `(.L_x_14) ;  /* 0x000000d000057945 */ /* 0x000fec0003800200 */
[----:B------:R-:W1:Y:S08]  /*2690*/  FCHK P1, R28, R68 ;  /* 0x000000441c007302 */ /* 0x000e700000020000 */
[----:B------:R2:W3:Y:S01]  /*26a0*/  F2F.F64.F32 R30, R53 ;  /* 0x00000035001e7310 */ /* 0x0004e20000201800 */
[----:B0-----:R-:W-:-:S04]  /*26b0*/  FFMA R0, R15, -R68, 1 ;  /* 0x3f8000000f007423 */ /* 0x001fc80000000844 */
[----:B------:R-:W-:-:S04]  /*26c0*/  FFMA R15, R15, R0, R15 ;  /* 0x000000000f0f7223 */ /* 0x000fc8000000000f */
[----:B------:R-:W-:-:S04]  /*26d0*/  FFMA R29, R28, R15, RZ ;  /* 0x0000000f1c1d7223 */ /* 0x000fc800000000ff */
[----:B------:R-:W-:-:S04]  /*26e0*/  FFMA R0, R29, -R68, R28 ;  /* 0x800000441d007223 */ /* 0x000fc8000000001c */
[----:B------:R-:W-:Y:S01]  /*26f0*/  FFMA R29, R15, R0, R29 ;  /* 0x000000000f1d7223 */ /* 0x000fe2000000001d */
[----:B-123--:R-:W-:Y:S06]  /*2700*/  @!P1 BRA `(.L_x_15) ;  /* 0x0000000000109947 */ /* 0x00efec0003800000 */
[----:B------:R-:W-:Y:S01]  /*2710*/  IMAD.MOV.U32 R29, RZ, RZ, R68 ;  /* 0x000000ffff1d7224 */ /* 0x000fe200078e0044 */
[----:B------:R-:W-:-:S07]  /*2720*/  MOV R36, 0x2740 ;  /* 0x0000274000247802 */ /* 0x000fce0000000f00 */
[----:B------:R-:W-:Y:S05]  /*2730*/  CALL.REL.NOINC `($__internal_3_$__cuda_sm3x_div_rn_noftz_f32_slowpath) ;  /* 0x0000005400187944 */ /* 0x000fea0003c00000 */
[----:B------:R-:W-:-:S07]  /*2740*/  MOV R29, R37 ;  /* 0x00000025001d7202 */ /* 0x000fce0000000f00 */
.L_x_15:
[----:B------:R-:W-:Y:S05]  /*2750*/  BSYNC.RECONVERGENT B5 ;  /* 0x0000000000057941 */ /* 0x000fea0003800200 */
.L_x_14:
[----:B------:R-:W0:Y:S01]  /*2760*/  F2F.F64.F32 R14, R29 ;  /* 0x0000001d000e7310 */ /* 0x000e220000201800 */
[----:B------:R-:W-:Y:S01]  /*2770*/  FMUL R28, R48, R39 ;  /* 0x00000027301c7220 */ /* 0x000fe20000400000 */
[----:B------:R-:W-:Y:S06]  /*2780*/  BSSY.RECONVERGENT B5, `(.L_x_16) ;  /* 0x0000010000057945 */ /* 0x000fec0003800200 */
[----:B------:R-:W1:Y:S01]  /*2790*/  MUFU.RCP R35, R68 ;  /* 0x0000004400237308 */ /* 0x000e620000001000 */
[----:B0-----:R-:W-:-:S07]  /*27a0*/  DFMA R14, R14, 0.5, R30 ;  /* 0x3fe000000e0e782b */ /* 0x001fce000000001e */
[----:B------:R-:W0:Y:S08]  /*27b0*/  FCHK P1, R28, R68 ;  /* 0x000000441c007302 */ /* 0x000e300000020000 */
[----:B------:R2:W3:Y:S01]  /*27c0*/  F2F.F64.F32 R32, R51 ;  /* 0x0000003300207310 */ /* 0x0004e20000201800 */
[----:B-1----:R-:W-:-:S04]  /*27d0*/  FFMA R0, R35, -R68, 1 ;  /* 0x3f80000023007423 */ /* 0x002fc80000000844 */
[----:B------:R-:W-:-:S03]  /*27e0*/  FFMA R0, R35, R0, R35 ;  /* 0x0000000023007223 */ /* 0x000fc60000000023 */
[----:B------:R2:W1:Y:S01]  /*27f0*/  F2F.F32.F64 R2, R14 ;  /* 0x0000000e00027310 */ /* 0x0004620000301000 */
[----:B------:R-:W-:-:S04]  /*2800*/  FFMA R35, R0, R28, RZ ;  /* 0x0000001c00237223 */ /* 0x000fc800000000ff */
[----:B------:R-:W-:-:S04]  /*2810*/  FFMA R20, R35, -R68, R28 ;  /* 0x8000004423147223 */ /* 0x000fc8000000001c */
[----:B------:R-:W-:Y:S01]  /*2820*/  FFMA R20, R0, R20, R35 ;  /* 0x0000001400147223 */ /* 0x000fe20000000023 */
[----:B0-23--:R-:W-:Y:S06]  /*2830*/  @!P1 BRA `(.L_x_17) ;  /* 0x0000000000109947 */ /* 0x00dfec0003800000 */
[----:B------:R-:W-:Y:S02]  /*2840*/  MOV R29, R68 ;  /* 0x00000044001d7202 */ /* 0x000fe40000000f00 */
[----:B------:R-:W-:-:S07]  /*2850*/  MOV R36, 0x2870 ;  /* 0x0000287000247802 */ /* 0x000fce0000000f00 */
[----:B-1----:R-:W-:Y:S05]  /*2860*/  CALL.REL.NOINC `($__internal_3_$__cuda_sm3x_div_rn_noftz_f32_slowpath) ;  /* 0x0000005000cc7944 */ /* 0x002fea0003c00000 */
[----:B------:R-:W-:-:S07]  /*2870*/  MOV R20, R37 ;  /* 0x0000002500147202 */ /* 0x000fce0000000f00 */
.L_x_17:
[----:B------:R-:W-:Y:S05]  /*2880*/  BSYNC.RECONVERGENT B5 ;  /* 0x0000000000057941 */ /* 0x000fea0003800200 */
.L_x_16:
[----:B------:R-:W0:Y:S01]  /*2890*/  F2F.F64.F32 R14, R20 ;  /* 0x00000014000e7310 */ /* 0x000e220000201800 */
[----:B------:R-:W-:Y:S01]  /*28a0*/  FMUL R36, R48, R3 ;  /* 0x0000000330247220 */ /* 0x000fe20000400000 */
[----:B------:R-:W-:Y:S06]  /*28b0*/  BSSY.RECONVERGENT B5, `(.L_x_18) ;  /* 0x0000011000057945 */ /* 0x000fec0003800200 */
[----:B------:R-:W2:Y:S01]  /*28c0*/  MUFU.RCP R29, R68 ;  /* 0x00000044001d7308 */ /* 0x000ea20000001000 */
[----:B0-----:R-:W-:-:S07]  /*28d0*/  DFMA R14, R14, 0.5, R32 ;  /* 0x3fe000000e0e782b */ /* 0x001fce0000000020 */
[----:B------:R-:W0:Y:S08]  /*28e0*/  FCHK P1, R36, R68 ;  /* 0x0000004424007302 */ /* 0x000e300000020000 */
[----:B------:R3:W4:Y:S01]  /*28f0*/  F2F.F64.F32 R34, R49 ;  /* 0x0000003100227310 */ /* 0x0007220000201800 */
[----:B--2---:R-:W-:-:S04]  /*2900*/  FFMA R0, R29, -R68, 1 ;  /* 0x3f8000001d007423 */ /* 0x004fc80000000844 */
[----:B------:R-:W-:-:S03]  /*2910*/  FFMA R0, R29, R0, R29 ;  /* 0x000000001d007223 */ /* 0x000fc6000000001d */
[----:B------:R3:W2:Y:S01]  /*2920*/  F2F.F32.F64 R14, R14 ;  /* 0x0000000e000e7310 */ /* 0x0006a20000301000 */
[----:B------:R-:W-:-:S04]  /*2930*/  FFMA R29, R0, R36, RZ ;  /* 0x00000024001d7223 */ /* 0x000fc800000000ff */
[----:B------:R-:W-:-:S04]  /*2940*/  FFMA R28, R29, -R68, R36 ;  /* 0x800000441d1c7223 */ /* 0x000fc80000000024 */
[----:B------:R-:W-:Y:S01]  /*2950*/  FFMA R0, R0, R28, R29 ;  /* 0x0000001c00007223 */ /* 0x000fe2000000001d */
[----:B0--34-:R-:W-:Y:S06]  /*2960*/  @!P1 BRA `(.L_x_19) ;  /* 0x0000000000149947 */ /* 0x019fec0003800000 */
[----:B------:R-:W-:Y:S01]  /*2970*/  IMAD.MOV.U32 R28, RZ, RZ, R36 ;  /* 0x000000ffff1c7224 */ /* 0x000fe200078e0024 */
[----:B------:R-:W-:Y:S02]  /*2980*/  MOV R29, R68 ;  /* 0x00000044001d7202 */ /* 0x000fe40000000f00 */
[----:B------:R-:W-:-:S07]  /*2990*/  MOV R36, 0x29b0 ;  /* 0x000029b000247802 */ /* 0x000fce0000000f00 */
[----:B-12---:R-:W-:Y:S05]  /*29a0*/  CALL.REL.NOINC `($__internal_3_$__cuda_sm3x_div_rn_noftz_f32_slowpath) ;  /* 0x00000050007c7944 */ /* 0x006fea0003c00000 */
[----:B------:R-:W-:-:S07]  /*29b0*/  MOV R0, R37 ;  /* 0x0000002500007202 */ /* 0x000fce0000000f00 */
.L_x_19:
[----:B------:R-:W-:Y:S05]  /*29c0*/  BSYNC.RECONVERGENT B5 ;  /* 0x0000000000057941 */ /* 0x000fea0003800200 */
.L_x_18:
[----:B------:R-:W0:Y:S01]  /*29d0*/  F2F.F64.F32 R28, R0 ;  /* 0x00000000001c7310 */ /* 0x000e220000201800 */
[----:B-1----:R-:W-:-:S04]  /*29e0*/  FSETP.GT.AND P1, PT, R2, RZ, PT ;  /* 0x000000ff0200720b */ /* 0x002fc80003f24000 */
[----:B------:R-:W-:Y:S02]  /*29f0*/  FSEL R15, R2, 9.9999997473787516356e-05, P1 ;  /* 0x38d1b717020f7808 */ /* 0x000fe40000800000 */
[C---:B--2---:R-:W-:Y:S02]  /*2a00*/  FSETP.GT.AND P1, PT, R14.reuse, RZ, PT ;  /* 0x000000ff0e00720b */ /* 0x044fe40003f24000 */
[C---:B------:R-:W-:Y:S02]  /*2a10*/  FSETP.GEU.AND P2, PT, R15.reuse, R52, PT ;  /* 0x000000340f00720b */ /* 0x040fe40003f4e000 */
[----:B------:R-:W-:Y:S02]  /*2a20*/  FSEL R14, R14, 9.9999997473787516356e-05, P1 ;  /* 0x38d1b7170e0e7808 */ /* 0x000fe40000800000 */
[----:B------:R-:W-:Y:S01]  /*2a30*/  FSEL R38, R15, R64, !P2 ;  /* 0x000000400f267208 */ /* 0x000fe20005000000 */
[----:B0-----:R-:W-:Y:S01]  /*2a40*/  DFMA R28, R28, 0.5, R34 ;  /* 0x3fe000001c1c782b */ /* 0x001fe20000000022 */
[----:B------:R-:W-:-:S02]  /*2a50*/  FSETP.GEU.AND P1, PT, R14, R56, PT ;  /* 0x000000380e00720b */ /* 0x000fc40003f2e000 */
[----:B------:R-:W0:Y:S02]  /*2a60*/  FRND.FLOOR R37, R38 ;  /* 0x0000002600257307 */ /* 0x000e240000205000 */
[----:B------:R-:W-:-:S06]  /*2a70*/  FSEL R2, R14, R63, !P1 ;  /* 0x0000003f0e027208 */ /* 0x000fcc0004800000 */
[----:B------:R-:W1:Y:S01]  /*2a80*/  F2F.F32.F64 R28, R28 ;  /* 0x0000001c001c7310 */ /* 0x000e620000301000 */
[----:B0-----:R-:W-:-:S07]  /*2a90*/  FADD R76, R38, -R37 ;  /* 0x80000025264c7221 */ /* 0x001fce0000000000 */
[----:B------:R-:W0:Y:S01]  /*2aa0*/  FRND.FLOOR R77, R2 ;  /* 0x00000002004d7307 */ /* 0x000e220000205000 */
[----:B------:R-:W2:Y:S01]  /*2ab0*/  LDC.64 R36, c[0x0][0x380] ;  /* 0x0000e000ff247b82 */ /* 0x000ea20000000a00 */
[----:B-1----:R-:W-:-:S06]  /*2ac0*/  FSETP.GT.AND P1, PT, R28, RZ, PT ;  /* 0x000000ff1c00720b */ /* 0x002fcc0003f24000 */
[----:B------:R-:W-:Y:S01]  /*2ad0*/  F2I.FLOOR.NTZ R69, R2 ;  /* 0x0000000200457305 */ /* 0x000fe20000207100 */
[----:B------:R-:W-:-:S04]  /*2ae0*/  FSEL R15, R28, 9.9999997473787516356e-05, P1 ;  /* 0x38d1b7171c0f7808 */ /* 0x000fc80000800000 */
[C---:B------:R-:W-:Y:S01]  /*2af0*/  FSETP.GEU.AND P1, PT, R15.reuse, R58, PT ;  /* 0x0000003a0f00720b */ /* 0x040fe20003f2e000 */
[----:B0-----:R-:W-:Y:S02]  /*2b00*/  FADD R77, R2, -R77 ;  /* 0x8000004d024d7221 */ /* 0x001fe40000000000 */
[----:B------:R-:W0:Y:S01]  /*2b10*/  F2F.F64.F32 R40, R76 ;  /* 0x0000004c00287310 */ /* 0x000e220000201800 */
[----:B------:R-:W-:-:S07]  /*2b20*/  FSEL R20, R15, R62, !P1 ;  /* 0x0000003e0f147208 */ /* 0x000fce0004800000 */
[----:B------:R-:W1:Y:S01]  /*2b30*/  F2I.FLOOR.NTZ R70, R20 ;  /* 0x0000001400467305 */ /* 0x000e620000207100 */
[----:B0-----:R-:W-:-:S07]  /*2b40*/  DADD R44, -R40, 1 ;  /* 0x3ff00000282c7429 */ /* 0x001fce0000000100 */
[----:B------:R-:W0:Y:S01]  /*2b50*/  FRND.FLOOR R15, R20 ;  /* 0x00000014000f7307 */ /* 0x000e220000205000 */
[----:B-1----:R-:W-:-:S07]  /*2b60*/  IMAD R69, R70, UR40, R69 ;  /* 0x0000002846457c24 */ /* 0x002fce000f8e0245 */
[----:B------:R-:W1:Y:S01]  /*2b70*/  F2F.F64.F32 R28, R77 ;  /* 0x0000004d001c7310 */ /* 0x000e620000201800 */
[----:B0-----:R-:W-:-:S07]  /*2b80*/  FADD R0, R20, -R15 ;  /* 0x8000000f14007221 */ /* 0x001fce0000000000 */
[----:B------:R-:W0:Y:S01]  /*2b90*/  F2I.FLOOR.NTZ R65, R38 ;  /* 0x0000002600417305 */ /* 0x000e220000207100 */
[----:B-1----:R-:W-:-:S07]  /*2ba0*/  DADD R42, -R28, 1 ;  /* 0x3ff000001c2a7429 */ /* 0x002fce0000000100 */
[----:B------:R-:W1:Y:S01]  /*2bb0*/  F2F.F64.F32 R66, R0 ;  /* 0x0000000000427310 */ /* 0x000e620000201800 */
[C---:B------:R-:W-:Y:S01]  /*2bc0*/  DMUL R28, R44.reuse, R28 ;  /* 0x0000001c2c1c7228 */ /* 0x040fe20000000000 */
[----:B0-----:R-:W-:Y:S01]  /*2bd0*/  IMAD R65, R26, R69, R65 ;  /* 0x000000451a417224 */ /* 0x001fe200078e0241 */
[-C--:B------:R-:W-:Y:S02]  /*2be0*/  DMUL R14, R44, R42.reuse ;  /* 0x0000002a2c0e7228 */ /* 0x080fe40000000000 */
[----:B------:R-:W-:Y:S01]  /*2bf0*/  DMUL R40, R40, R42 ;  /* 0x0000002a28287228 */ /* 0x000fe20000000000 */
[----:B--2---:R-:W-:-:S03]  /*2c00*/  IMAD.WIDE R36, R65, 0x4, R36 ;  /* 0x0000000441247825 */ /* 0x004fc600078e0224 */
[----:B-1----:R-:W-:Y:S02]  /*2c10*/  DMUL R70, R66, R28 ;  /* 0x0000001c42467228 */ /* 0x002fe40000000000 */
[----:B------:R-:W2:Y:S01]  /*2c20*/  LDG.E R78, desc[UR36][R36.64] ;  /* 0x00000024244e7981 */ /* 0x000ea2000c1e1900 */
[--C-:B------:R-:W-:Y:S01]  /*2c30*/  IMAD.WIDE R42, R50, 0x4, R36.reuse ;  /* 0x00000004322a7825 */ /* 0x100fe200078e0224 */
[----:B------:R-:W-:Y:S02]  /*2c40*/  DMUL R74, R14, R66 ;  /* 0x000000420e4a7228 */ /* 0x000fe40000000000 */
[C---:B------:R-:W-:Y:S01]  /*2c50*/  DMUL R72, R66.reuse, R40 ;  /* 0x0000002842487228 */ /* 0x040fe20000000000 */
[----:B------:R-:W-:Y:S01]  /*2c60*/  IMAD.WIDE R44, R26, 0x4, R36 ;  /* 0x000000041a2c7825 */ /* 0x000fe200078e0224 */
[----:B------:R-:W3:Y:S03]  /*2c70*/  LDG.E R79, desc[UR36][R42.64] ;  /* 0x000000242a4f7981 */ /* 0x000ee6000c1e1900 */
[----:B------:R-:W-:Y:S01]  /*2c80*/  FMUL R77, R76, R77 ;  /* 0x0000004d4c4d7220 */ /* 0x000fe20000400000 */
[----:B------:R0:W-:Y:S01]  /*2c90*/  F2F.F32.F64 R2, R74 ;  /* 0x0000004a00027310 */ /* 0x0001e20000301000 */
[----:B------:R-:W-:-:S07]  /*2ca0*/  DADD R66, -R66, 1 ;  /* 0x3ff0000042427429 */ /* 0x000fce0000000100 */
[----:B------:R1:W-:Y:S01]  /*2cb0*/  F2F.F32.F64 R20, R70 ;  /* 0x0000004600147310 */ /* 0x0003e20000301000 */
[----:B------:R-:W4:Y:S04]  /*2cc0*/  LDG.E R43, desc[UR36][R42.64+0x4] ;  /* 0x000004242a2b7981 */ /* 0x000f28000c1e1900 */
[----:B0-----:R-:W5:Y:S01]  /*2cd0*/  LDG.E R75, desc[UR36][R44.64] ;  /* 0x000000242c4b7981 */ /* 0x001f62000c1e1900 */
[----:B-1----:R-:W-:Y:S02]  /*2ce0*/  DMUL R70, R66, R28 ;  /* 0x0000001c42467228 */ /* 0x002fe40000000000 */
[----:B------:R-:W0:Y:S01]  /*2cf0*/  F2F.F64.F32 R28, R77 ;  /* 0x0000004d001c7310 */ /* 0x000e220000201800 */
[----:B------:R-:W-:Y:S02]  /*2d00*/  DMUL R14, R14, R66 ;  /* 0x000000420e0e7228 */ /* 0x000fe40000000000 */
[----:B------:R-:W-:-:S05]  /*2d10*/  DMUL R40, R66, R40 ;  /* 0x0000002842287228 */ /* 0x000fca0000000000 */
[----:B------:R0:W-:Y:S02]  /*2d20*/  F2F.F32.F64 R38, R72 ;  /* 0x0000004800267310 */ /* 0x0001e40000301000 */
[----:B0-----:R-:W-:Y:S01]  /*2d30*/  DMUL R72, R66, R28 ;  /* 0x0000001c42487228 */ /* 0x001fe20000000000 */
[----:B------:R-:W0:Y:S05]  /*2d40*/  LDC.64 R66, c[0x0][0x388] ;  /* 0x0000e200ff427b82 */ /* 0x000e2a0000000a00 */
[----:B------:R-:W2:Y:S01]  /*2d50*/  F2F.F32.F64 R69, R14 ;  /* 0x0000000e00457310 */ /* 0x000ea20000301000 */
[----:B------:R-:W-:Y:S02]  /*2d60*/  IMAD.WIDE R28, R50, 0x4, R44 ;  /* 0x00000004321c7825 */ /* 0x000fe400078e022c */
[----:B------:R-:W4:Y:S04]  /*2d70*/  LDG.E R45, desc[UR36][R44.64+0x4] ;  /* 0x000004242c2d7981 */ /* 0x000f28000c1e1900 */
[----:B------:R-:W4:Y:S01]  /*2d80*/  LDG.E R81, desc[UR36][R28.64] ;  /* 0x000000241c517981 */ /* 0x000f22000c1e1900 */
[----:B------:R1:W5:Y:S08]  /*2d90*/  F2F.F32.F64 R70, R70 ;  /* 0x0000004600467310 */ /* 0x0003700000301000 */
[----:B------:R0:W4:Y:S01]  /*2da0*/  F2F.F32.F64 R74, R40 ;  /* 0x00000028004a7310 */ /* 0x0001220000301000 */
[----:B-1----:R-:W4:Y:S01]  /*2db0*/  LDG.E R71, desc[UR36][R36.64+0x4] ;  /* 0x0000042424477981 */ /* 0x002f22000c1e1900 */
[----:B--2---:R-:W-:-:S04]  /*2dc0*/  FMUL R15, R69, R78 ;  /* 0x0000004e450f7220 */ /* 0x004fc80000400000 */
[----:B---3--:R-:W-:Y:S01]  /*2dd0*/  FFMA R79, R2, R79, R15 ;  /* 0x0000004f024f7223 */ /* 0x008fe2000000000f */
[----:B0-----:R-:W-:Y:S01]  /*2de0*/  IMAD.WIDE R14, R65, 0x4, R66 ;  /* 0x00000004410e7825 */ /* 0x001fe200078e0242 */
[----:B------:R0:W1:Y:S04]  /*2df0*/  F2F.F32.F64 R72, R72 ;  /* 0x0000004800487310 */ /* 0x0000680000301000 */
[----:B------:R-:W2:Y:S01]  /*2e00*/  LDG.E R78, desc[UR36][R14.64] ;  /* 0x000000240e4e7981 */ /* 0x000ea2000c1e1900 */
[----:B------:R-:W-:-:S03]  /*2e10*/  IMAD.WIDE R40, R50, 0x4, R14 ;  /* 0x0000000432287825 */ /* 0x000fc600078e020e */
[----:B0-----:R0:W3:Y:S01]  /*2e20*/  LDG.E R73, desc[UR36][R28.64+0x4] ;  /* 0x000004241c497981 */ /* 0x0010e2000c1e1900 */
[----:B-----5:R-:W-:-:S03]  /*2e30*/  FFMA R75, R70, R75, R79 ;  /* 0x0000004b464b7223 */ /* 0x020fc6000000004f */
[----:B------:R-:W5:Y:S01]  /*2e40*/  LDG.E R79, desc[UR36][R40.64] ;  /* 0x00000024284f7981 */ /* 0x000f62000c1e1900 */
[----:B0-----:R-:W0:Y:S01]  /*2e50*/  LDC.64 R28, c[0x0][0x390] ;  /* 0x0000e400ff1c7b82 */ /* 0x001e220000000a00 */
[----:B------:R-:W-:-:S05]  /*2e60*/  IMAD.WIDE R66, R26, 0x4, R14 ;  /* 0x000000041a427825 */ /* 0x000fca00078e020e */
[----:B------:R-:W3:Y:S01]  /*2e70*/  LDG.E R83, desc[UR36][R66.64] ;  /* 0x0000002442537981 */ /* 0x000ee2000c1e1900 */
[----:B0-----:R-:W-:-:S04]  /*2e80*/  IMAD.WIDE R28, R65, 0x4, R28 ;  /* 0x00000004411c7825 */ /* 0x001fc800078e021c */
[----:B----4-:R-:W-:Y:S02]  /*2e90*/  FFMA R76, R20, R81, R75 ;  /* 0x00000051144c7223 */ /* 0x010fe4000000004b */
[----:B------:R0:W4:Y:S04]  /*2ea0*/  LDG.E R75, desc[UR36][R14.64+0x4] ;  /* 0x000004240e4b7981 */ /* 0x000128000c1e1900 */
[----:B------:R-:W1:Y:S01]  /*2eb0*/  LDG.E R81, desc[UR36][R66.64+0x4] ;  /* 0x0000042442517981 */ /* 0x000e62000c1e1900 */
[----:B0-----:R-:W-:-:S04]  /*2ec0*/  IMAD.WIDE R14, R50, 0x4, R28 ;  /* 0x00000004320e7825 */ /* 0x001fc800078e021c */
[C---:B-----5:R-:W-:Y:S02]  /*2ed0*/  FMUL R36, R2.reuse, R79 ;  /* 0x0000004f02247220 */ /* 0x060fe40000400000 */
[----:B------:R0:W5:Y:S04]  /*2ee0*/  LDG.E R79, desc[UR36][R40.64+0x4] ;  /* 0x00000424284f7981 */ /* 0x000168000c1e1900 */
[----:B------:R-:W0:Y:S02]  /*2ef0*/  LDG.E R41, desc[UR36][R14.64] ;  /* 0x000000240e297981 */ /* 0x000e24000c1e1900 */
[----:B0-----:R-:W-:Y:S02]  /*2f00*/  FMUL R40, R2, R41 ;  /* 0x0000002902287220 */ /* 0x001fe40000400000 */
[----:B------:R-:W3:Y:S01]  /*2f10*/  LDG.E R2, desc[UR36][R28.64] ;  /* 0x000000241c027981 */ /* 0x000ee2000c1e1900 */
[----:B--2---:R-:W-:Y:S01]  /*2f20*/  FFMA R87, R69, R78, R36 ;  /* 0x0000004e45577223 */ /* 0x004fe20000000024 */
[----:B------:R-:W-:-:S02]  /*2f30*/  IMAD.WIDE R36, R50, 0x4, R66 ;  /* 0x0000000432247825 */ /* 0x000fc400078e0242 */
[----:B------:R-:W2:Y:S04]  /*2f40*/  LDG.E R67, desc[UR36][R28.64+0x4] ;  /* 0x000004241c437981 */ /* 0x000ea8000c1e1900 */
[----:B------:R-:W4:Y:S04]  /*2f50*/  LDG.E R85, desc[UR36][R36.64] ;  /* 0x0000002424557981 */ /* 0x000f28000c1e1900 */
[----:B------:R0:W2:Y:S01]  /*2f60*/  LDG.E R42, desc[UR36][R36.64+0x4] ;  /* 0x00000424242a7981 */ /* 0x0000a2000c1e1900 */
[----:B---3--:R-:W-:Y:S01]  /*2f70*/  FFMA R69, R69, R2, R40 ;  /* 0x0000000245457223 */ /* 0x008fe20000000028 */
[----:B------:R-:W-:-:S05]  /*2f80*/  IMAD.WIDE R40, R26, 0x4, R28 ;  /* 0x000000041a287825 */ /* 0x000fca00078e021c */
[----:B------:R-:W3:Y:S01]  /*2f90*/  LDG.E R65, desc[UR36][R40.64] ;  /* 0x0000002428417981 */ /* 0x000ee2000c1e1900 */
[----:B0-----:R-:W-:-:S04]  /*2fa0*/  IMAD.WIDE R36, R50, 0x4, R40 ;  /* 0x0000000432247825 */ /* 0x001fc800078e0228 */
[----:B------:R-:W-:-:S04]  /*2fb0*/  FFMA R83, R70, R83, R87 ;  /* 0x0000005346537223 */ /* 0x000fc80000000057 */
[----:B----4-:R-:W-:Y:S02]  /*2fc0*/  FFMA R87, R20, R85, R83 ;  /* 0x0000005514577223 */ /* 0x010fe40000000053 */
[----:B------:R-:W4:Y:S04]  /*2fd0*/  LDG.E R83, desc[UR36][R40.64+0x4] ;  /* 0x0000042428537981 */ /* 0x000f28000c1e1900 */
[----:B------:R-:W4:Y:S01]  /*2fe0*/  LDG.E R85, desc[UR36][R36.64+0x4] ;  /* 0x0000042424557981 */ /* 0x000f22000c1e1900 */
[----:B---3--:R-:W-:-:S03]  /*2ff0*/  FFMA R89, R70, R65, R69 ;  /* 0x0000004146597223 */ /* 0x008fc60000000045 */
[----:B------:R-:W3:Y:S04]  /*3000*/  LDG.E R65, desc[UR36][R36.64] ;  /* 0x0000002424417981 */ /* 0x000ee8000c1e1900 */
[----:B------:R-:W4:Y:S01]  /*3010*/  LDG.E R69, desc[UR36][R14.64+0x4] ;  /* 0x000004240e457981 */ /* 0x000f22000c1e1900 */
[C---:B------:R-:W-:Y:S01]  /*3020*/  FFMA R75, R74.reuse, R75, R87 ;  /* 0x0000004b4a4b7223 */ /* 0x040fe20000000057 */
[----:B------:R-:W-:-:S03]  /*3030*/  FFMA R76, R74, R71, R76 ;  /* 0x000000474a4c7223 */ /* 0x000fc6000000004c */
[----:B-----5:R-:W-:Y:S01]  /*3040*/  FFMA R75, R38, R79, R75 ;  /* 0x0000004f264b7223 */ /* 0x020fe2000000004b */
[----:B------:R-:W-:Y:S01]  /*3050*/  FMUL R0, R0, R77 ;  /* 0x0000004d00007220 */ /* 0x000fe20000400000 */
[----:B------:R-:W-:Y:S02]  /*3060*/  FFMA R76, R38, R43, R76 ;  /* 0x0000002b264c7223 */ /* 0x000fe4000000004c */
[C---:B-1----:R-:W-:Y:S02]  /*3070*/  FFMA R75, R72.reuse, R81, R75 ;  /* 0x00000051484b7223 */ /* 0x042fe4000000004b */
[----:B------:R-:W-:Y:S02]  /*3080*/  FFMA R76, R72, R45, R76 ;  /* 0x0000002d484c7223 */ /* 0x000fe4000000004c */
[C---:B--2---:R-:W-:Y:S02]  /*3090*/  FFMA R75, R0.reuse, R42, R75 ;  /* 0x0000002a004b7223 */ /* 0x044fe4000000004b */
[----:B------:R-:W-:-:S02]  /*30a0*/  FFMA R45, R0, R73, R76 ;  /* 0x00000049002d7223 */ /* 0x000fc4000000004c */
[----:B------:R-:W-:-:S04]  /*30b0*/  FMUL R2, R75, R75 ;  /* 0x0000004b4b027220 */ /* 0x000fc80000400000 */
[----:B------:R-:W-:Y:S01]  /*30c0*/  FFMA R2, R45, R45, R2 ;  /* 0x0000002d2d027223 */ /* 0x000fe20000000002 */
[----:B------:R-:W-:Y:S01]  /*30d0*/  BSSY.RECONVERGENT B3, `(.L_x_20) ;  /* 0x0000013000037945 */ /* 0x000fe20003800200 */
[----:B---3--:R-:W-:-:S04]  /*30e0*/  FFMA R65, R20, R65, R89 ;  /* 0x0000004114417223 */ /* 0x008fc80000000059 */
[----:B------:R-:W-:-:S04]  /*30f0*/  FFMA R65, R74, R67, R65 ;  /* 0x000000434a417223 */ /* 0x000fc80000000041 */
[----:B----4-:R-:W-:-:S04]  /*3100*/  FFMA R65, R38, R69, R65 ;  /* 0x0000004526417223 */ /* 0x010fc80000000041 */
[----:B------:R-:W-:-:S04]  /*3110*/  FFMA R72, R72, R83, R65 ;  /* 0x0000005348487223 */ /* 0x000fc80000000041 */
[----:B------:R-:W-:-:S04]  /*3120*/  FFMA R69, R0, R85, R72 ;  /* 0x0000005500457223 */ /* 0x000fc80000000048 */
[----:B------:R-:W-:-:S05]  /*3130*/  FFMA R14, R69, R69, R2 ;  /* 0x00000045450e7223 */ /* 0x000fca0000000002 */
[----:B------:R-:W-:Y:S01]  /*3140*/  IADD3 R0, PT, PT, R14, -0xd000000, RZ ;  /* 0xf30000000e007810 */ /* 0x000fe20007ffe0ff */
[----:B------:R0:W1:Y:S03]  /*3150*/  MUFU.RSQ R15, R14 ;  /* 0x0000000e000f7308 */ /* 0x0000660000001400 */
[----:B------:R-:W-:-:S13]  /*3160*/  ISETP.GT.U32.AND P1, PT, R0, 0x727fffff, PT ;  /* 0x727fffff0000780c */ /* 0x000fda0003f24070 */
[----:B0-----:R-:W-:Y:S05]  /*3170*/  @!P1 BRA `(.L_x_21) ;  /* 0x0000000000109947 */ /* 0x001fea0003800000 */
[----:B------:R-:W-:-:S07]  /*3180*/  MOV R40, 0x31a0 ;  /* 0x000031a000287802 */ /* 0x000fce0000000f00 */
[----:B-1----:R-:W-:Y:S05]  /*3190*/  CALL.REL.NOINC `($__internal_2_$__cuda_sm20_sqrt_rn_f32_slowpath) ;  /* 0x0000004800247944 */ /* 0x002fea0003c00000 */
[----:B------:R-:W-:Y:S01]  /*31a0*/  IMAD.MOV.U32 R44, RZ, RZ, R67 ;  /* 0x000000ffff2c7224 */ /* 0x000fe200078e0043 */
[----:B------:R-:W-:Y:S06]  /*31b0*/  BRA `(.L_x_22) ;  /* 0x0000000000107947 */ /* 0x000fec0003800000 */
.L_x_21:
[----:B-1----:R-:W-:Y:S01]  /*31c0*/  FMUL.FTZ R44, R14, R15 ;  /* 0x0000000f0e2c7220 */ /* 0x002fe20000410000 */
[----:B------:R-:W-:-:S03]  /*31d0*/  FMUL.FTZ R0, R15, 0.5 ;  /* 0x3f0000000f007820 */ /* 0x000fc60000410000 */
[----:B------:R-:W-:-:S04]  /*31e0*/  FFMA R15, -R44, R44, R14 ;  /* 0x0000002c2c0f7223 */ /* 0x000fc8000000010e */
[----:B------:R-:W-:-:S07]  /*31f0*/  FFMA R44, R15, R0, R44 ;  /* 0x000000000f2c7223 */ /* 0x000fce000000002c */
.L_x_22:
[----:B------:R-:W-:Y:S05]  /*3200*/  BSYNC.RECONVERGENT B3 ;  /* 0x0000000000037941 */ /* 0x000fea0003800200 */
.L_x_20:
[----:B------:R-:W0:Y:S01]  /*3210*/  MUFU.RCP R15, R44 ;  /* 0x0000002c000f7308 */ /* 0x000e220000001000 */
[----:B------:R-:W-:Y:S01]  /*3220*/  FMUL R28, R48, R45 ;  /* 0x0000002d301c7220 */ /* 0x000fe20000400000 */
[----:B------:R-:W-:Y:S06]  /*3230*/  BSSY.RECONVERGENT B5, `(.L_x_23) ;  /* 0x000000c000057945 */ /* 0x000fec0003800200 */
[----:B------:R-:W1:Y:S01]  /*3240*/  FCHK P1, R28, R44 ;  /* 0x0000002c1c007302 */ /* 0x000e620000020000 */
[----:B0-----:R-:W-:-:S04]  /*3250*/  FFMA R0, R15, -R44, 1 ;  /* 0x3f8000000f007423 */ /* 0x001fc8000000082c */
[----:B------:R-:W-:-:S04]  /*3260*/  FFMA R15, R15, R0, R15 ;  /* 0x000000000f0f7223 */ /* 0x000fc8000000000f */
[----:B------:R-:W-:-:S04]  /*3270*/  FFMA R29, R28, R15, RZ ;  /* 0x0000000f1c1d7223 */ /* 0x000fc800000000ff */
[----:B------:R-:W-:-:S04]  /*3280*/  FFMA R0, R29, -R44, R28 ;  /* 0x8000002c1d007223 */ /* 0x000fc8000000001c */
[----:B------:R-:W-:Y:S01]  /*3290*/  FFMA R29, R15, R0, R29 ;  /* 0x000000000f1d7223 */ /* 0x000fe2000000001d */
[----:B-1----:R-:W-:Y:S06]  /*32a0*/  @!P1 BRA `(.L_x_24) ;  /* 0x0000000000109947 */ /* 0x002fec0003800000 */
[----:B------:R-:W-:Y:S02]  /*32b0*/  MOV R29, R44 ;  /* 0x0000002c001d7202 */ /* 0x000fe40000000f00 */
[----:B------:R-:W-:-:S07]  /*32c0*/  MOV R36, 0x32e0 ;  /* 0x000032e000247802 */ /* 0x000fce0000000f00 */
[----:B------:R-:W-:Y:S05]  /*32d0*/  CALL.REL.NOINC `($__internal_3_$__cuda_sm3x_div_rn_noftz_f32_slowpath) ;  /* 0x0000004800307944 */ /* 0x000fea0003c00000 */
[----:B------:R-:W-:-:S07]  /*32e0*/  MOV R29, R37 ;  /* 0x00000025001d7202 */ /* 0x000fce0000000f00 */
.L_x_24:
[----:B------:R-:W-:Y:S05]  /*32f0*/  BSYNC.RECONVERGENT B5 ;  /* 0x0000000000057941 */ /* 0x000fea0003800200 */
.L_x_23:
[----:B------:R-:W0:Y:S01]  /*3300*/  MUFU.RCP R37, R44 ;  /* 0x0000002c00257308 */ /* 0x000e220000001000 */
[----:B------:R-:W-:Y:S01]  /*3310*/  FMUL R28, R48, R75 ;  /* 0x0000004b301c7220 */ /* 0x000fe20000400000 */
[----:B------:R-:W-:Y:S06]  /*3320*/  BSSY.RECONVERGENT B5, `(.L_x_25) ;  /* 0x000000f000057945 */ /* 0x000fec0003800200 */
[----:B------:R-:W1:Y:S08]  /*3330*/  F2F.F64.F32 R14, R29 ;  /* 0x0000001d000e7310 */ /* 0x000e700000201800 */
[----:B------:R-:W2:Y:S01]  /*3340*/  FCHK P1, R28, R44 ;  /* 0x0000002c1c007302 */ /* 0x000ea20000020000 */
[----:B0-----:R-:W-:-:S04]  /*3350*/  FFMA R0, R37, -R44, 1 ;  /* 0x3f80000025007423 */ /* 0x001fc8000000082c */
[----:B------:R-:W-:Y:S01]  /*3360*/  FFMA R0, R37, R0, R37 ;  /* 0x0000000025007223 */ /* 0x000fe20000000025 */
[----:B-1----:R-:W-:-:S03]  /*3370*/  DFMA R14, R14, 0.5, R30 ;  /* 0x3fe000000e0e782b */ /* 0x002fc6000000001e */
[----:B------:R-:W-:-:S03]  /*3380*/  FFMA R31, R0, R28, RZ ;  /* 0x0000001c001f7223 */ /* 0x000fc600000000ff */
[----:B------:R0:W1:Y:S01]  /*3390*/  F2F.F32.F64 R2, R14 ;  /* 0x0000000e00027310 */ /* 0x0000620000301000 */
[----:B------:R-:W-:-:S04]  /*33a0*/  FFMA R20, R31, -R44, R28 ;  /* 0x8000002c1f147223 */ /* 0x000fc8000000001c */
[----:B------:R-:W-:Y:S01]  /*33b0*/  FFMA R20, R0, R20, R31 ;  /* 0x0000001400147223 */ /* 0x000fe2000000001f */
[----:B--2---:R-:W-:Y:S06]  /*33c0*/  @!P1 BRA `(.L_x_26) ;  /* 0x0000000000109947 */ /* 0x004fec0003800000 */
[----:B------:R-:W-:Y:S02]  /*33d0*/  MOV R29, R44 ;  /* 0x0000002c001d7202 */ /* 0x000fe40000000f00 */
[----:B------:R-:W-:-:S07]  /*33e0*/  MOV R36, 0x3400 ;  /* 0x0000340000247802 */ /* 0x000fce0000000f00 */
[----:B01----:R-:W-:Y:S05]  /*33f0*/  CALL.REL.NOINC `($__internal_3_$__cuda_sm3x_div_rn_noftz_f32_slowpath) ;  /* 0x0000004400e87944 */ /* 0x003fea0003c00000 */
[----:B------:R-:W-:-:S07]  /*3400*/  IMAD.MOV.U32 R20, RZ, RZ, R37 ;  /* 0x000000ffff147224 */ /* 0x000fce00078e0025 */
.L_x_26:
[----:B------:R-:W-:Y:S05]  /*3410*/  BSYNC.RECONVERGENT B5 ;  /* 0x0000000000057941 */ /* 0x000fea0003800200 */
.L_x_25:
[----:B0-----:R-:W0:Y:S01]  /*3420*/  F2F.F64.F32 R14, R20 ;  /* 0x00000014000e7310 */ /* 0x001e220000201800 */
[----:B------:R-:W-:Y:S01]  /*3430*/  FMUL R30, R48, R69 ;  /* 0x00000045301e7220 */ /* 0x000fe20000400000 */
[----:B------:R-:W-:Y:S06]  /*3440*/  BSSY.RECONVERGENT B5, `(.L_x_27) ;  /* 0x0000010000057945 */ /* 0x000fec0003800200 */
[----:B------:R-:W2:Y:S01]  /*3450*/  MUFU.RCP R29, R44 ;  /* 0x0000002c001d7308 */ /* 0x000ea20000001000 */
[----:B0-----:R-:W-:-:S07]  /*3460*/  DFMA R14, R14, 0.5, R32 ;  /* 0x3fe000000e0e782b */ /* 0x001fce0000000020 */
[----:B------:R-:W0:Y:S01]  /*3470*/  FCHK P1, R30, R44 ;  /* 0x0000002c1e007302 */ /* 0x000e220000020000 */
[----:B--2---:R-:W-:-:S07]  /*3480*/  FFMA R0, R29, -R44, 1 ;  /* 0x3f8000001d007423 */ /* 0x004fce000000082c */
[----:B------:R2:W3:Y:S01]  /*3490*/  F2F.F32.F64 R14, R14 ;  /* 0x0000000e000e7310 */ /* 0x0004e20000301000 */
[----:B------:R-:W-:-:S04]  /*34a0*/  FFMA R0, R29, R0, R29 ;  /* 0x000000001d007223 */ /* 0x000fc8000000001d */
[----:B------:R-:W-:-:S04]  /*34b0*/  FFMA R29, R0, R30, RZ ;  /* 0x0000001e001d7223 */ /* 0x000fc800000000ff */
[----:B------:R-:W-:-:S04]  /*34c0*/  FFMA R28, R29, -R44, R30 ;  /* 0x8000002c1d1c7223 */ /* 0x000fc8000000001e */
[----:B------:R-:W-:Y:S01]  /*34d0*/  FFMA R0, R0, R28, R29 ;  /* 0x0000001c00007223 */ /* 0x000fe2000000001d */
[----:B0-2---:R-:W-:Y:S06]  /*34e0*/  @!P1 BRA `(.L_x_28) ;  /* 0x0000000000149947 */ /* 0x005fec0003800000 */
[----:B------:R-:W-:Y:S02]  /*34f0*/  MOV R28, R30 ;  /* 0x0000001e001c7202 */ /* 0x000fe40000000f00 */
[----:B------:R-:W-:Y:S02]  /*3500*/  MOV R29, R44 ;  /* 0x0000002c001d7202 */ /* 0x000fe40000000f00 */
[----:B------:R-:W-:-:S07]  /*3510*/  MOV R36, 0x3530 ;  /* 0x0000353000247802 */ /* 0x000fce0000000f00 */
[----:B-1-3--:R-:W-:Y:S05]  /*3520*/  CALL.REL.NOINC `($__internal_3_$__cuda_sm3x_div_rn_noftz_f32_slowpath) ;  /* 0x00000044009c7944 */ /* 0x00afea0003c00000 */
[----:B------:R-:W-:-:S07]  /*3530*/  MOV R0, R37 ;  /* 0x0000002500007202 */ /* 0x000fce0000000f00 */
.L_x_28:
[----:B------:R-:W-:Y:S05]  /*3540*/  BSYNC.RECONVERGENT B5 ;  /* 0x0000000000057941 */ /* 0x000fea0003800200 */
.L_x_27:
[----:B------:R-:W0:Y:S01]  /*3550*/  F2F.F64.F32 R28, R0 ;  /* 0x00000000001c7310 */ /* 0x000e220000201800 */
[----:B---3--:R-:W-:-:S04]  /*3560*/  FSETP.GT.AND P1, PT, R14, RZ, PT ;  /* 0x000000ff0e00720b */ /* 0x008fc80003f24000 */
[----:B------:R-:W-:-:S04]  /*3570*/  FSEL R14, R14, 9.9999997473787516356e-05, P1 ;  /* 0x38d1b7170e0e7808 */ /* 0x000fc80000800000 */
[----:B------:R-:W-:-:S04]  /*3580*/  FSETP.GEU.AND P2, PT, R14, R56, PT ;  /* 0x000000380e00720b */ /* 0x000fc80003f4e000 */
[----:B------:R-:W-:Y:S01]  /*3590*/  FSEL R38, R14, R63, !P2 ;  /* 0x0000003f0e267208 */ /* 0x000fe20005000000 */
[----:B0-----:R-:W-:-:S03]  /*35a0*/  DFMA R28, R28, 0.5, R34 ;  /* 0x3fe000001c1c782b */ /* 0x001fc60000000022 */
[----:B------:R-:W0:Y:S08]  /*35b0*/  FRND.FLOOR R33, R38 ;  /* 0x0000002600217307 */ /* 0x000e300000205000 */
[----:B------:R-:W2:Y:S08]  /*35c0*/  F2F.F32.F64 R28, R28 ;  /* 0x0000001c001c7310 */ /* 0x000eb00000301000 */
[----:B------:R-:W-:Y:S01]  /*35d0*/  F2I.FLOOR.NTZ R20, R38 ;  /* 0x0000002600147305 */ /* 0x000fe20000207100 */
[----:B--2---:R-:W-:-:S04]  /*35e0*/  FSETP.GT.AND P1, PT, R28, RZ, PT ;  /* 0x000000ff1c00720b */ /* 0x004fc80003f24000 */
[----:B------:R-:W-:Y:S02]  /*35f0*/  FSEL R15, R28, 9.9999997473787516356e-05, P1 ;  /* 0x38d1b7171c0f7808 */ /* 0x000fe40000800000 */
[C---:B-1----:R-:W-:Y:S02]  /*3600*/  FSETP.GT.AND P1, PT, R2.reuse, RZ, PT ;  /* 0x000000ff0200720b */ /* 0x042fe40003f24000 */
[C---:B------:R-:W-:Y:S02]  /*3610*/  FSETP.GEU.AND P2, PT, R15.reuse, R58, PT ;  /* 0x0000003a0f00720b */ /* 0x040fe40003f4e000 */
[----:B------:R-:W-:Y:S02]  /*3620*/  FSEL R31, R2, 9.9999997473787516356e-05, P1 ;  /* 0x38d1b717021f7808 */ /* 0x000fe40000800000 */
[----:B------:R-:W-:Y:S02]  /*3630*/  FSEL R66, R15, R62, !P2 ;  /* 0x0000003e0f427208 */ /* 0x000fe40005000000 */
[C---:B------:R-:W-:Y:S01]  /*3640*/  FSETP.GEU.AND P1, PT, R31.reuse, R52, PT ;  /* 0x000000341f00720b */ /* 0x040fe20003f2e000 */
[----:B0-----:R-:W-:Y:S01]  /*3650*/  FADD R74, R38, -R33 ;  /* 0x80000021264a7221 */ /* 0x001fe20000000000 */
[----:B------:R-:W0:Y:S01]  /*3660*/  LDC.64 R14, c[0x0][0x380] ;  /* 0x0000e000ff0e7b82 */ /* 0x000e220000000a00 */
[----:B------:R-:W1:Y:S01]  /*3670*/  F2I.FLOOR.NTZ R29, R66 ;  /* 0x00000042001d7305 */ /* 0x000e620000207100 */
[----:B------:R-:W-:-:S07]  /*3680*/  FSEL R32, R31, R64, !P1 ;  /* 0x000000401f207208 */ /* 0x000fce0004800000 */
[----:B------:R-:W2:Y:S01]  /*3690*/  FRND.FLOOR R31, R32 ;  /* 0x00000020001f7307 */ /* 0x000ea20000205000 */
[----:B-1----:R-:W-:-:S07]  /*36a0*/  IMAD R20, R29, UR40, R20 ;  /* 0x000000281d147c24 */ /* 0x002fce000f8e0214 */
[----:B------:R-:W1:Y:S01]  /*36b0*/  F2F.F64.F32 R34, R74 ;  /* 0x0000004a00227310 */ /* 0x000e620000201800 */
[----:B--2---:R-:W-:-:S07]  /*36c0*/  FADD R81, R32, -R31 ;  /* 0x8000001f20517221 */ /* 0x004fce0000000000 */
[----:B------:R-:W2:Y:S08]  /*36d0*/  F2I.FLOOR.NTZ R65, R32 ;  /* 0x0000002000417305 */ /* 0x000eb00000207100 */
[----:B------:R-:W3:Y:S01]  /*36e0*/  FRND.FLOOR R31, R66 ;  /* 0x00000042001f7307 */ /* 0x000ee20000205000 */
[----:B-1----:R-:W-:Y:S01]  /*36f0*/  DADD R42, -R34, 1 ;  /* 0x3ff00000222a7429 */ /* 0x002fe20000000100 */
[----:B--2---:R-:W-:-:S06]  /*3700*/  IMAD R65, R26, R20, R65 ;  /* 0x000000141a417224 */ /* 0x004fcc00078e0241 */
[----:B------:R-:W1:Y:S01]  /*3710*/  F2F.F64.F32 R40, R81 ;  /* 0x0000005100287310 */ /* 0x000e620000201800 */
[----:B0-----:R-:W-:-:S04]  /*3720*/  IMAD.WIDE R14, R65, 0x4, R14 ;  /* 0x00000004410e7825 */ /* 0x001fc800078e020e */
[----:B---3--:R-:W-:Y:S01]  /*3730*/  FADD R2, R66, -R31 ;  /* 0x8000001f42027221 */ /* 0x008fe20000000000 */
[----:B------:R-:W2:Y:S01]  /*3740*/  LDG.E R0, desc[UR36][R14.64] ;  /* 0x000000240e007981 */ /* 0x000ea2000c1e1900 */
[----:B------:R-:W-:Y:S02]  /*3750*/  IMAD.WIDE R28, R50, 0x4, R14 ;  /* 0x00000004321c7825 */ /* 0x000fe400078e020e */
[----:B------:R-:W0:Y:S03]  /*3760*/  F2F.F64.F32 R30, R2 ;  /* 0x00000002001e7310 */ /* 0x000e260000201800 */
[----:B------:R-:W3:Y:S01]  /*3770*/  LDG.E R20, desc[UR36][R28.64] ;  /* 0x000000241c147981 */ /* 0x000ee2000c1e1900 */
[C---:B-1----:R-:W-:Y:S01]  /*3780*/  DADD R36, -R40.reuse, 1 ;  /* 0x3ff0000028247429 */ /* 0x042fe20000000100 */
[----:B------:R-:W-:Y:S01]  /*3790*/  FMUL R81, R81, R74 ;  /* 0x0000004a51517220 */ /* 0x000fe20000400000 */
[----:B------:R-:W-:-:S06]  /*37a0*/  DMUL R40, R40, R42 ;  /* 0x0000002a28287228 */ /* 0x000fcc0000000000 */
[C---:B------:R-:W-:Y:S02]  /*37b0*/  DMUL R32, R36.reuse, R42 ;  /* 0x0000002a24207228 */ /* 0x040fe40000000000 */
[----:B------:R-:W-:Y:S02]  /*37c0*/  DMUL R34, R36, R34 ;  /* 0x0000002224227228 */ /* 0x000fe40000000000 */
[C---:B0-----:R-:W-:Y:S02]  /*37d0*/  DADD R42, -R30.reuse, 1 ;  /* 0x3ff000001e2a7429 */ /* 0x041fe40000000100 */
[----:B------:R-:W-:Y:S02]  /*37e0*/  DMUL R70, R30, R40 ;  /* 0x000000281e467228 */ /* 0x000fe40000000000 */
[----:B------:R-:W-:Y:S02]  /*37f0*/  DMUL R36, R32, R30 ;  /* 0x0000001e20247228 */ /* 0x000fe40000000000 */
[----:B------:R-:W-:-:S02]  /*3800*/  DMUL R66, R30, R34 ;  /* 0x000000221e427228 */ /* 0x000fc40000000000 */
[----:B------:R-:W-:Y:S01]  /*3810*/  DMUL R76, R42, R34 ;  /* 0x000000222a4c7228 */ /* 0x000fe20000000000 */
[----:B------:R-:W0:Y:S01]  /*3820*/  F2F.F64.F32 R30, R81 ;  /* 0x00000051001e7310 */ /* 0x000e220000201800 */
[----:B------:R-:W-:Y:S01]  /*3830*/  IMAD.WIDE R34, R26, 0x4, R14 ;  /* 0x000000041a227825 */ /* 0x000fe200078e020e */
[----:B------:R-:W-:Y:S01]  /*3840*/  DMUL R72, R32, R42 ;  /* 0x0000002a20487228 */ /* 0x000fe20000000000 */
[----:B------:R-:W1:Y:S01]  /*3850*/  LDC.64 R32, c[0x0][0x388] ;  /* 0x0000e200ff207b82 */ /* 0x000e620000000a00 */
[C---:B------:R-:W-:Y:S02]  /*3860*/  DMUL R40, R42.reuse, R40 ;  /* 0x000000282a287228 */ /* 0x040fe40000000000 */
[----:B------:R-:W4:Y:S02]  /*3870*/  LDG.E R85, desc[UR36][R34.64] ;  /* 0x0000002422557981 */ /* 0x000f24000c1e1900 */
[----:B------:R5:W-:Y:S01]  /*3880*/  F2F.F32.F64 R66, R66 ;  /* 0x0000004200427310 */ /* 0x000be20000301000 */
[----:B0-----:R-:W-:-:S07]  /*3890*/  DMUL R30, R42, R30 ;  /* 0x0000001e2a1e7228 */ /* 0x001fce0000000000 */
[----:B------:R-:W2:Y:S01]  /*38a0*/  F2F.F32.F64 R73, R72 ;  /* 0x0000004800497310 */ /* 0x000ea20000301000 */
[----:B------:R-:W4:Y:S04]  /*38b0*/  LDG.E R43, desc[UR36][R14.64+0x4] ;  /* 0x000004240e2b7981 */ /* 0x000f28000c1e1900 */
[----:B-----5:R0:W5:Y:S03]  /*38c0*/  LDG.E R67, desc[UR36][R28.64+0x4] ;  /* 0x000004241c437981 */ /* 0x020166000c1e1900 */
[----:B------:R1:W3:Y:S01]  /*38d0*/  F2F.F32.F64 R79, R36 ;  /* 0x00000024004f7310 */ /* 0x0002e20000301000 */
[----:B0-----:R-:W0:Y:S07]  /*38e0*/  LDC.64 R28, c[0x0][0x390] ;  /* 0x0000e400ff1c7b82 */ /* 0x001e2e0000000a00 */
[----:B------:R-:W4:Y:S01]  /*38f0*/  F2F.F32.F64 R76, R76 ;  /* 0x0000004c004c7310 */ /* 0x000f220000301000 */
[----:B-1----:R-:W-:-:S04]  /*3900*/  IMAD.WIDE R32, R65, 0x4, R32 ;  /* 0x0000000441207825 */ /* 0x002fc800078e0220 */
[----:B------:R-:W-:-:S03]  /*3910*/  IMAD.WIDE R14, R26, 0x4, R32 ;  /* 0x000000041a0e7825 */ /* 0x000fc600078e0220 */
[----:B------:R1:W5:Y:S01]  /*3920*/  F2F.F32.F64 R38, R40 ;  /* 0x0000002800267310 */ /* 0x0003620000301000 */
[C---:B------:R-:W-:Y:S01]  /*3930*/  IMAD.WIDE R36, R50.reuse, 0x4, R34 ;  /* 0x0000000432247825 */ /* 0x040fe200078e0222 */
[----:B------:R-:W5:Y:S06]  /*3940*/  LDG.E R87, desc[UR36][R14.64] ;  /* 0x000000240e577981 */ /* 0x000f6c000c1e1900 */
[----:B------:R0:W5:Y:S01]  /*3950*/  F2F.F32.F64 R70, R70 ;  /* 0x0000004600467310 */ /* 0x0001620000301000 */
[----:B------:R-:W5:Y:S01]  /*3960*/  LDG.E R83, desc[UR36][R36.64] ;  /* 0x0000002424537981 */ /* 0x000f62000c1e1900 */
[----:B-1----:R-:W-:-:S03]  /*3970*/  IMAD.WIDE R40, R50, 0x4, R32 ;  /* 0x0000000432287825 */ /* 0x002fc600078e0220 */
[----:B------:R-:W5:Y:S01]  /*3980*/  LDG.E R77, desc[UR36][R36.64+0x4] ;  /* 0x00000424244d7981 */ /* 0x000f62000c1e1900 */
[----:B0-----:R-:W-:Y:S02]  /*3990*/  IMAD.WIDE R28, R65, 0x4, R28 ;  /* 0x00000004411c7825 */ /* 0x001fe400078e021c */
[----:B------:R0:W1:Y:S01]  /*39a0*/  F2F.F32.F64 R42, R30 ;  /* 0x0000001e002a7310 */ /* 0x0000620000301000 */
[----:B------:R-:W1:Y:S04]  /*39b0*/  LDG.E R65, desc[UR36][R14.64+0x4] ;  /* 0x000004240e417981 */ /* 0x000e68000c1e1900 */
[----:B------:R-:W5:Y:S04]  /*39c0*/  LDG.E R71, desc[UR36][R34.64+0x4] ;  /* 0x0000042422477981 */ /* 0x000f68000c1e1900 */
[----:B------:R-:W5:Y:S04]  /*39d0*/  LDG.E R37, desc[UR36][R40.64+0x4] ;  /* 0x0000042428257981 */ /* 0x000f68000c1e1900 */
[----:B0-----:R-:W5:Y:S04]  /*39e0*/  LDG.E R30, desc[UR36][R40.64] ;  /* 0x00000024281e7981 */ /* 0x001f68000c1e1900 */
[----:B------:R-:W5:Y:S01]  /*39f0*/  LDG.E R41, desc[UR36][R28.64+0x4] ;  /* 0x000004241c297981 */ /* 0x000f62000c1e1900 */
[----:B--2---:R-:W-:-:S04]  /*3a00*/  FMUL R0, R73, R0 ;  /* 0x0000000049007220 */ /* 0x004fc80000400000 */
[----:B---3--:R-:W-:Y:S02]  /*3a10*/  FFMA R89, R79, R20, R0 ;  /* 0x000000144f597223 */ /* 0x008fe40000000000 */
[----:B------:R-:W2:Y:S02]  /*3a20*/  LDG.E R20, desc[UR36][R32.64] ;  /* 0x0000002420147981 */ /* 0x000ea4000c1e1900 */
[----:B----4-:R-:W-:Y:S02]  /*3a30*/  FFMA R0, R76, R85, R89 ;  /* 0x000000554c007223 */ /* 0x010fe40000000059 */
[----:B------:R0:W3:Y:S02]  /*3a40*/  LDG.E R85, desc[UR36][R32.64+0x4] ;  /* 0x0000042420557981 */ /* 0x0000e4000c1e1900 */
[----:B0-----:R-:W-:-:S05]  /*3a50*/  IMAD.WIDE R32, R50, 0x4, R28 ;  /* 0x0000000432207825 */ /* 0x001fca00078e021c */
[----:B------:R-:W4:Y:S02]  /*3a60*/  LDG.E R34, desc[UR36][R32.64] ;  /* 0x0000002420227981 */ /* 0x000f24000c1e1900 */
[C---:B----4-:R-:W-:Y:S02]  /*3a70*/  FMUL R36, R79.reuse, R34 ;  /* 0x000000224f247220 */ /* 0x050fe40000400000 */
[----:B------:R-:W4:Y:S01]  /*3a80*/  LDG.E R34, desc[UR36][R28.64] ;  /* 0x000000241c227981 */ /* 0x000f22000c1e1900 */
[----:B-----5:R-:W-:-:S04]  /*3a90*/  FMUL R30, R79, R30 ;  /* 0x0000001e4f1e7220 */ /* 0x020fc80000400000 */
[----:B--2---:R-:W-:-:S04]  /*3aa0*/  FFMA R35, R73, R20, R30 ;  /* 0x0000001449237223 */ /* 0x004fc8000000001e */
[----:B------:R-:W-:Y:S01]  /*3ab0*/  FFMA R91, R76, R87, R35 ;  /* 0x000000574c5b7223 */ /* 0x000fe20000000023 */
[----:B------:R-:W-:-:S05]  /*3ac0*/  IMAD.WIDE R30, R50, 0x4, R14 ;  /* 0x00000004321e7825 */ /* 0x000fca00078e020e */
[----:B------:R-:W2:Y:S04]  /*3ad0*/  LDG.E R89, desc[UR36][R30.64] ;  /* 0x000000241e597981 */ /* 0x000ea8000c1e1900 */
[----:B------:R-:W5:Y:S01]  /*3ae0*/  LDG.E R20, desc[UR36][R30.64+0x4] ;  /* 0x000004241e147981 */ /* 0x000f62000c1e1900 */
[----:B----4-:R-:W-:Y:S01]  /*3af0*/  FFMA R73, R73, R34, R36 ;  /* 0x0000002249497223 */ /* 0x010fe20000000024 */
[----:B------:R-:W-:-:S05]  /*3b00*/  IMAD.WIDE R34, R26, 0x4, R28 ;  /* 0x000000041a227825 */ /* 0x000fca00078e021c */
[----:B------:R-:W4:Y:S04]  /*3b10*/  LDG.E R15, desc[UR36][R34.64] ;  /* 0x00000024220f7981 */ /* 0x000f28000c1e1900 */
[----:B------:R-:W5:Y:S01]  /*3b20*/  LDG.E R79, desc[UR36][R34.64+0x4] ;  /* 0x00000424224f7981 */ /* 0x000f62000c1e1900 */
[----:B----4-:R-:W-:Y:S01]  /*3b30*/  FFMA R76, R76, R15, R73 ;  /* 0x0000000f4c4c7223 */ /* 0x010fe20000000049 */
[----:B------:R-:W-:Y:S02]  /*3b40*/  IMAD.WIDE R14, R50, 0x4, R34 ;  /* 0x00000004320e7825 */ /* 0x000fe400078e0222 */
[----:B------:R-:W4:Y:S04]  /*3b50*/  LDG.E R73, desc[UR36][R32.64+0x4] ;  /* 0x0000042420497981 */ /* 0x000f28000c1e1900 */
[----:B------:R-:W4:Y:S04]  /*3b60*/  LDG.E R31, desc[UR36][R14.64] ;  /* 0x000000240e1f7981 */ /* 0x000f28000c1e1900 */
[----:B------:R-:W4:Y:S01]  /*3b70*/  LDG.E R87, desc[UR36][R14.64+0x4] ;  /* 0x000004240e577981 */ /* 0x000f22000c1e1900 */
[C---:B--2---:R-:W-:Y:S01]  /*3b80*/  FFMA R89, R66.reuse, R89, R91 ;  /* 0x0000005942597223 */ /* 0x044fe2000000005b */
[----:B------:R-:W-:-:S03]  /*3b90*/  FFMA R0, R66, R83, R0 ;  /* 0x0000005342007223 */ /* 0x000fc60000000000 */
[C---:B---3--:R-:W-:Y:S01]  /*3ba0*/  FFMA R85, R38.reuse, R85, R89 ;  /* 0x0000005526557223 */ /* 0x048fe20000000059 */
[----:B------:R-:W-:-:S03]  /*3bb0*/  FFMA R0, R38, R43, R0 ;  /* 0x0000002b26007223 */ /* 0x000fc60000000000 */
[C---:B------:R-:W-:Y:S01]  /*3bc0*/  FFMA R37, R70.reuse, R37, R85 ;  /* 0x0000002546257223 */ /* 0x040fe20000000055 */
[----:B------:R-:W-:Y:S01]  /*3bd0*/  FFMA R0, R70, R67, R0 ;  /* 0x0000004346007223 */ /* 0x000fe20000000000 */
[----:B------:R-:W-:Y:S02]  /*3be0*/  FMUL R2, R2, R81 ;  /* 0x0000005102027220 */ /* 0x000fe40000400000 */
[C---:B-1----:R-:W-:Y:S01]  /*3bf0*/  FFMA R37, R42.reuse, R65, R37 ;  /* 0x000000412a257223 */ /* 0x042fe20000000025 */
[----:B------:R-:W-:-:S03]  /*3c00*/  FFMA R0, R42, R71, R0 ;  /* 0x000000472a007223 */ /* 0x000fc60000000000 */
[C---:B-----5:R-:W-:Y:S01]  /*3c10*/  FFMA R71, R2.reuse, R20, R37 ;  /* 0x0000001402477223 */ /* 0x060fe20000000025 */
[----:B------:R-:W-:-:S03]  /*3c20*/  FFMA R77, R2, R77, R0 ;  /* 0x0000004d024d7223 */ /* 0x000fc60000000000 */
[----:B------:R-:W-:-:S04]  /*3c30*/  FMUL R0, R71, R71 ;  /* 0x0000004747007220 */ /* 0x000fc80000400000 */
[----:B------:R-:W-:Y:S01]  /*3c40*/  FFMA R0, R77, R77, R0 ;  /* 0x0000004d4d007223 */ /* 0x000fe20000000000 */
[----:B------:R-:W-:Y:S01]  /*3c50*/  BSSY.RECONVERGENT B3, `(.L_x_29) ;  /* 0x0000013000037945 */ /* 0x000fe20003800200 */
[----:B----4-:R-:W-:-:S04]  /*3c60*/  FFMA R31, R66, R31, R76 ;  /* 0x0000001f421f7223 */ /* 0x010fc8000000004c */
[----:B------:R-:W-:-:S04]  /*3c70*/  FFMA R31, R38, R41, R31 ;  /* 0x00000029261f7223 */ /* 0x000fc8000000001f */
[----:B------:R-:W-:-:S04]  /*3c80*/  FFMA R31, R70, R73, R31 ;  /* 0x00000049461f7223 */ /* 0x000fc8000000001f */
[----:B------:R-:W-:-:S04]  /*3c90*/  FFMA R42, R42, R79, R31 ;  /* 0x0000004f2a2a7223 */ /* 0x000fc8000000001f */
[----:B------:R-:W-:-:S04]  /*3ca0*/  FFMA R65, R2, R87, R42 ;  /* 0x0000005702417223 */ /* 0x000fc8000000002a */
[----:B------:R-:W-:-:S04]  /*3cb0*/  FFMA R14, R65, R65, R0 ;  /* 0x00000041410e7223 */ /* 0x000fc80000000000 */
[----:B------:R-:W-:Y:S01]  /*3cc0*/  VIADD R0, R14, 0xf3000000 ;  /* 0xf30000000e007836 */ /* 0x000fe20000000000 */
[----:B------:R0:W1:Y:S04]  /*3cd0*/  MUFU.RSQ R15, R14 ;  /* 0x0000000e000f7308 */ /* 0x0000680000001400 */
[----:B------:R-:W-:-:S13]  /*3ce0*/  ISETP.GT.U32.AND P1, PT, R0, 0x727fffff, PT ;  /* 0x727fffff0000780c */ /* 0x000fda0003f24070 */
[----:B01----:R-:W-:Y:S05]  /*3cf0*/  @!P1 BRA `(.L_x_30) ;  /* 0x0000000000109947 */ /* 0x003fea0003800000 */
[----:B------:R-:W-:-:S07]  /*3d00*/  MOV R40, 0x3d20 ;  /* 0x00003d2000287802 */ /* 0x000fce0000000f00 */
[----:B------:R-:W-:Y:S05]  /*3d10*/  CALL.REL.NOINC `($__internal_2_$__cuda_sm20_sqrt_rn_f32_slowpath) ;  /* 0x0000003c00447944 */ /* 0x000fea0003c00000 */
[----:B------:R-:W-:Y:S01]  /*3d20*/  MOV R20, R67 ;  /* 0x0000004300147202 */ /* 0x000fe20000000f00 */
[----:B------:R-:W-:Y:S06]  /*3d30*/  BRA `(.L_x_31) ;  /* 0x0000000000107947 */ /* 0x000fec0003800000 */
.L_x_30:
[----:B------:R-:W-:Y:S01]  /*3d40*/  FMUL.FTZ R20, R14, R15 ;  /* 0x0000000f0e147220 */ /* 0x000fe20000410000 */
[----:B------:R-:W-:-:S03]  /*3d50*/  FMUL.FTZ R0, R15, 0.5 ;  /* 0x3f0000000f007820 */ /* 0x000fc60000410000 */
[----:B------:R-:W-:-:S04]  /*3d60*/  FFMA R15, -R20, R20, R14 ;  /* 0x00000014140f7223 */ /* 0x000fc8000000010e */
[----:B------:R-:W-:-:S07]  /*3d70*/  FFMA R20, R15, R0, R20 ;  /* 0x000000000f147223 */ /* 0x000fce0000000014 */
.L_x_31:
[----:B------:R-:W-:Y:S05]  /*3d80*/  BSYNC.RECONVERGENT B3 ;  /* 0x0000000000037941 */ /* 0x000fea0003800200 */
.L_x_29:
        /* <DEDUP_REMOVED lines=14> */
.L_x_33:
[----:B------:R-:W-:Y:S05]  /*3e70*/  BSYNC.RECONVERGENT B5 ;  /* 0x0000000000057941 */ /* 0x000fea0003800200 */
.L_x_32:
[----:B------:R-:W0:Y:S01]  /*3e80*/  MUFU.RCP R15, R20 ;  /* 0x00000014000f7308 */ /* 0x000e220000001000 */
[----:B------:R-:W-:Y:S01]  /*3e90*/  FMUL R28, R48, R71 ;  /* 0x00000047301c7220 */ /* 0x000fe20000400000 */
[----:B------:R-:W-:Y:S01]  /*3ea0*/  BSSY.RECONVERGENT B5, `(.L_x_34) ;  /* 0x000000d000057945 */ /* 0x000fe20003800200 */
[----:B------:R-:W-:-:S05]  /*3eb0*/  FADD R14, R2, R53 ;  /* 0x00000035020e7221 */ /* 0x000fca0000000000 */
[----:B------:R-:W1:Y:S01]  /*3ec0*/  FCHK P1, R28, R20 ;  /* 0x000000141c007302 */ /* 0x000e620000020000 */
[----:B0-----:R-:W-:-:S04]  /*3ed0*/  FFMA R0, R15, -R20, 1 ;  /* 0x3f8000000f007423 */ /* 0x001fc80000000814 */
[----:B------:R-:W-:-:S04]  /*3ee0*/  FFMA R0, R15, R0, R15 ;  /* 0x000000000f007223 */ /* 0x000fc8000000000f */
[----:B------:R-:W-:-:S04]  /*3ef0*/  FFMA R15, R0, R28, RZ ;  /* 0x0000001c000f7223 */ /* 0x000fc800000000ff */
[----:B------:R-:W-:-:S04]  /*3f00*/  FFMA R30, R15, -R20, R28 ;  /* 0x800000140f1e7223 */ /* 0x000fc8000000001c */
[----:B------:R-:W-:Y:S01]  /*3f10*/  FFMA R30, R0, R30, R15 ;  /* 0x0000001e001e7223 */ /* 0x000fe2000000000f */
[----:B-1----:R-:W-:Y:S06]  /*3f20*/  @!P1 BRA `(.L_x_35) ;  /* 0x0000000000109947 */ /* 0x002fec0003800000 */
[----:B------:R-:W-:Y:S01]  /*3f30*/  IMAD.MOV.U32 R29, RZ, RZ, R20 ;  /* 0x000000ffff1d7224 */ /* 0x000fe200078e0014 */
[----:B------:R-:W-:-:S07]  /*3f40*/  MOV R36, 0x3f60 ;  /* 0x00003f6000247802 */ /* 0x000fce0000000f00 */
[----:B------:R-:W-:Y:S05]  /*3f50*/  CALL.REL.NOINC `($__internal_3_$__cuda_sm3x_div_rn_noftz_f32_slowpath) ;  /* 0x0000003c00107944 */ /* 0x000fea0003c00000 */
[----:B------:R-:W-:-:S07]  /*3f60*/  MOV R30, R37 ;  /* 0x00000025001e7202 */ /* 0x000fce0000000f00 */
.L_x_35:
[----:B------:R-:W-:Y:S05]  /*3f70*/  BSYNC.RECONVERGENT B5 ;  /* 0x0000000000057941 */ /* 0x000fea0003800200 */
.L_x_34:
[----:B------:R-:W0:Y:S01]  /*3f80*/  MUFU.RCP R15, R20 ;  /* 0x00000014000f7308 */ /* 0x000e220000001000 */
[----:B------:R-:W-:Y:S01]  /*3f90*/  FMUL R31, R48, R65 ;  /* 0x00000041301f7220 */ /* 0x000fe20000400000 */
[----:B------:R-:W-:Y:S06]  /*3fa0*/  BSSY.RECONVERGENT B5, `(.L_x_36) ;  /* 0x000000e000057945 */ /* 0x000fec0003800200 */
[----:B------:R-:W1:Y:S01]  /*3fb0*/  FCHK P1, R31, R20 ;  /* 0x000000141f007302 */ /* 0x000e620000020000 */
[----:B0-----:R-:W-:-:S04]  /*3fc0*/  FFMA R0, R15, -R20, 1 ;  /* 0x3f8000000f007423 */ /* 0x001fc80000000814 */
[----:B------:R-:W-:Y:S01]  /*3fd0*/  FFMA R0, R15, R0, R15 ;  /* 0x000000000f007223 */ /* 0x000fe2000000000f */
[----:B------:R-:W-:-:S03]  /*3fe0*/  FADD R15, R30, R51 ;  /* 0x000000331e0f7221 */ /* 0x000fc60000000000 */
[----:B------:R-:W-:-:S04]  /*3ff0*/  FFMA R29, R0, R31, RZ ;  /* 0x0000001f001d7223 */ /* 0x000fc800000000ff */
[----:B------:R-:W-:-:S04]  /*4000*/  FFMA R28, R29, -R20, R31 ;  /* 0x800000141d1c7223 */ /* 0x000fc8000000001f */
[----:B------:R-:W-:Y:S01]  /*4010*/  FFMA R0, R0, R28, R29 ;  /* 0x0000001c00007223 */ /* 0x000fe2000000001d */
[----:B-1----:R-:W-:Y:S06]  /*4020*/  @!P1 BRA `(.L_x_37) ;  /* 0x0000000000149947 */ /* 0x002fec0003800000 */
[----:B------:R-:W-:Y:S02]  /*4030*/  MOV R28, R31 ;  /* 0x0000001f001c7202 */ /* 0x000fe40000000f00 */
[----:B------:R-:W-:Y:S02]  /*4040*/  MOV R29, R20 ;  /* 0x00000014001d7202 */ /* 0x000fe40000000f00 */
[----:B------:R-:W-:-:S07]  /*4050*/  MOV R36, 0x4070 ;  /* 0x0000407000247802 */ /* 0x000fce0000000f00 */
[----:B------:R-:W-:Y:S05]  /*4060*/  CALL.REL.NOINC `($__internal_3_$__cuda_sm3x_div_rn_noftz_f32_slowpath) ;  /* 0x0000003800cc7944 */ /* 0x000fea0003c00000 */
[----:B------:R-:W-:-:S07]  /*4070*/  IMAD.MOV.U32 R0, RZ, RZ, R37 ;  /* 0x000000ffff007224 */ /* 0x000fce00078e0025 */
.L_x_37:
[----:B------:R-:W-:Y:S05]  /*4080*/  BSYNC.RECONVERGENT B5 ;  /* 0x0000000000057941 */ /* 0x000fea0003800200 */
.L_x_36:
[----:B------:R-:W-:Y:S01]  /*4090*/  FSETP.GT.AND P1, PT, R53, -R2, PT ;  /* 0x800000023500720b */ /* 0x000fe20003f24000 */
[----:B------:R-:W-:-:S03]  /*40a0*/  FADD R2, R0, R49 ;  /* 0x0000003100027221 */ /* 0x000fc60000000000 */
[----:B------:R-:W-:Y:S02]  /*40b0*/  FSEL R29, R14, 9.9999997473787516356e-05, P1 ;  /* 0x38d1b7170e1d7808 */ /* 0x000fe40000800000 */
[----:B------:R-:W-:Y:S02]  /*40c0*/  FSETP.GT.AND P1, PT, R51, -R30, PT ;  /* 0x8000001e3300720b */ /* 0x000fe40003f24000 */
[----:B------:R-:W-:Y:S02]  /*40d0*/  FSETP.GEU.AND P2, PT, R29, R52, PT ;  /* 0x000000341d00720b */ /* 0x000fe40003f4e000 */
[----:B------:R-:W-:Y:S02]  /*40e0*/  FSEL R15, R15, 9.9999997473787516356e-05, P1 ;  /* 0x38d1b7170f0f7808 */ /* 0x000fe40000800000 */
[----:B------:R-:W-:Y:S02]  /*40f0*/  FSEL R70, R29, R64, !P2 ;  /* 0x000000401d467208 */ /* 0x000fe40005000000 */
[----:B------:R-:W-:-:S02]  /*4100*/  FSETP.GEU.AND P2, PT, R15, R56, PT ;  /* 0x000000380f00720b */ /* 0x000fc40003f4e000 */
[----:B------:R-:W-:Y:S01]  /*4110*/  FSETP.GT.AND P1, PT, R49, -R0, PT ;  /* 0x800000003100720b */ /* 0x000fe20003f24000 */
[----:B------:R-:W0:Y:S01]  /*4120*/  FRND.FLOOR R31, R70 ;  /* 0x00000046001f7307 */ /* 0x000e220000205000 */
[----:B------:R-:W-:Y:S02]  /*4130*/  FSEL R74, R15, R63, !P2 ;  /* 0x0000003f0f4a7208 */ /* 0x000fe40005000000 */
[----:B------:R-:W-:-:S04]  /*4140*/  FSEL R29, R2, 9.9999997473787516356e-05, P1 ;  /* 0x38d1b717021d7808 */ /* 0x000fc80000800000 */
[C---:B------:R-:W-:Y:S01]  /*4150*/  FSETP.GEU.AND P1, PT, R29.reuse, R58, PT ;  /* 0x0000003a1d00720b */ /* 0x040fe20003f2e000 */
[----:B------:R-:W1:Y:S03]  /*4160*/  FRND.FLOOR R15, R74 ;  /* 0x0000004a000f7307 */ /* 0x000e660000205000 */
[----:B------:R-:W-:Y:S01]  /*4170*/  FSEL R76, R29, R62, !P1 ;  /* 0x0000003e1d4c7208 */ /* 0x000fe20004800000 */
[----:B0-----:R-:W-:-:S04]  /*4180*/  FADD R2, R70, -R31 ;  /* 0x8000001f46027221 */ /* 0x001fc80000000000 */
[----:B------:R-:W0:Y:S01]  /*4190*/  FRND.FLOOR R67, R76 ;  /* 0x0000004c00437307 */ /* 0x000e220000205000 */
[----:B-1----:R-:W-:-:S07]  /*41a0*/  FADD R79, R74, -R15 ;  /* 0x8000000f4a4f7221 */ /* 0x002fce0000000000 */
[----:B------:R1:W2:Y:S01]  /*41b0*/  F2F.F64.F32 R42, R2 ;  /* 0x00000002002a7310 */ /* 0x0002a20000201800 */
[----:B0-----:R-:W-:-:S07]  /*41c0*/  FADD R67, R76, -R67 ;  /* 0x800000434c437221 */ /* 0x001fce0000000000 */
[----:B------:R-:W0:Y:S01]  /*41d0*/  F2F.F64.F32 R14, R79 ;  /* 0x0000004f000e7310 */ /* 0x000e220000201800 */
[----:B-1----:R-:W-:Y:S01]  /*41e0*/  FMUL R2, R2, R79 ;  /* 0x0000004f02027220 */ /* 0x002fe20000400000 */
[----:B--2---:R-:W-:-:S06]  /*41f0*/  DADD R30, -R42, 1 ;  /* 0x3ff000002a1e7429 */ /* 0x004fcc0000000100 */
[----:B------:R-:W1:Y:S01]  /*4200*/  F2F.F64.F32 R28, R67 ;  /* 0x00000043001c7310 */ /* 0x000e620000201800 */
[----:B0-----:R-:W-:-:S07]  /*4210*/  DADD R32, -R14, 1 ;  /* 0x3ff000000e207429 */ /* 0x001fce0000000100 */
[----:B------:R-:W-:Y:S01]  /*4220*/  F2I.FLOOR.NTZ R74, R74 ;  /* 0x0000004a004a7305 */ /* 0x000fe20000207100 */
[C---:B------:R-:W-:Y:S02]  /*4230*/  DMUL R14, R30.reuse, R14 ;  /* 0x0000000e1e0e7228 */ /* 0x040fe40000000000 */
[----:B------:R-:W-:-:S05]  /*4240*/  DMUL R36, R30, R32 ;  /* 0x000000201e247228 */ /* 0x000fca0000000000 */
[----:B------:R-:W0:Y:S01]  /*4250*/  F2I.FLOOR.NTZ R81, R76 ;  /* 0x0000004c00517305 */ /* 0x000e220000207100 */
[----:B------:R-:W2:Y:S01]  /*4260*/  LDC.64 R30, c[0x0][0x380] ;  /* 0x0000e000ff1e7b82 */ /* 0x000ea20000000a00 */
[----:B-1----:R-:W-:Y:S02]  /*4270*/  DADD R34, -R28, 1 ;  /* 0x3ff000001c227429 */ /* 0x002fe40000000100 */
[----:B------:R-:W-:-:S04]  /*4280*/  DMUL R32, R42, R32 ;  /* 0x000000202a207228 */ /* 0x000fc80000000000 */
[----:B------:R-:W1:Y:S02]  /*4290*/  F2I.FLOOR.NTZ R79, R70 ;  /* 0x00000046004f7305 */ /* 0x000e640000207100 */
[C---:B------:R-:W-:Y:S02]  /*42a0*/  DMUL R72, R36.reuse, R34 ;  /* 0x0000002224487228 */ /* 0x040fe40000000000 */
[----:B------:R-:W-:Y:S02]  /*42b0*/  DMUL R36, R36, R28 ;  /* 0x0000001c24247228 */ /* 0x000fe40000000000 */
[-C--:B------:R-:W-:Y:S02]  /*42c0*/  DMUL R42, R34, R14.reuse ;  /* 0x0000000e222a7228 */ /* 0x080fe40000000000 */
[----:B------:R-:W3:Y:S01]  /*42d0*/  F2F.F64.F32 R40, R2 ;  /* 0x0000000200287310 */ /* 0x000ee20000201800 */
[----:B------:R-:W-:-:S07]  /*42e0*/  DMUL R14, R28, R14 ;  /* 0x0000000e1c0e7228 */ /* 0x000fce0000000000 */
[----:B------:R0:W4:Y:S01]  /*42f0*/  F2F.F32.F64 R0, R72 ;  /* 0x0000004800007310 */ /* 0x0001220000301000 */
[----:B---3--:R-:W-:-:S07]  /*4300*/  DMUL R40, R34, R40 ;  /* 0x0000002822287228 */ /* 0x008fce0000000000 */
[----:B------:R3:W5:Y:S01]  /*4310*/  F2F.F32.F64 R38, R36 ;  /* 0x0000002400267310 */ /* 0x0007620000301000 */
[----:B0-----:R-:W-:-:S04]  /*4320*/  IMAD R73, R81, UR40, R74 ;  /* 0x0000002851497c24 */ /* 0x001fc8000f8e024a */
[C---:B-1----:R-:W-:Y:S02]  /*4330*/  IMAD R73, R26.reuse, R73, R79 ;  /* 0x000000491a497224 */ /* 0x042fe400078e024f */
[----:B------:R-:W-:Y:S01]  /*4340*/  IMAD R79, R26, UR40, RZ ;  /* 0x000000281a4f7c24 */ /* 0x000fe2000f8e02ff */
[----:B------:R0:W-:Y:S01]  /*4350*/  F2F.F32.F64 R66, R40 ;  /* 0x0000002800427310 */ /* 0x0001e20000301000 */
[----:B--2---:R-:W-:Y:S01]  /*4360*/  IMAD.WIDE R30, R73, 0x4, R30 ;  /* 0x00000004491e7825 */ /* 0x004fe200078e021e */
[----:B---3--:R-:W-:-:S04]  /*4370*/  DMUL R36, R28, R32 ;  /* 0x000000201c247228 */ /* 0x008fc80000000000 */
[----:B------:R-:W4:Y:S01]  /*4380*/  LDG.E R81, desc[UR36][R30.64] ;  /* 0x000000241e517981 */ /* 0x000f22000c1e1900 */
[--C-:B------:R-:W-:Y:S01]  /*4390*/  IMAD.WIDE R28, R26, 0x4, R30.reuse ;  /* 0x000000041a1c7825 */ /* 0x100fe200078e021e */
[----:B------:R1:W2:Y:S08]  /*43a0*/  F2F.F32.F64 R42, R42 ;  /* 0x0000002a002a7310 */ /* 0x0002b00000301000 */
[----:B------:R3:W2:Y:S01]  /*43b0*/  F2F.F32.F64 R70, R14 ;  /* 0x0000000e00467310 */ /* 0x0006a20000301000 */
[C---:B0-----:R-:W-:Y:S01]  /*43c0*/  IMAD.WIDE R40, R79.reuse, 0x4, R30 ;  /* 0x000000044f287825 */ /* 0x041fe200078e021e */
[----:B-1----:R-:W2:Y:S04]  /*43d0*/  LDG.E R43, desc[UR36][R28.64] ;  /* 0x000000241c2b7981 */ /* 0x002ea8000c1e1900 */
[----:B------:R-:W5:Y:S01]  /*43e0*/  LDG.E R83, desc[UR36][R40.64] ;  /* 0x0000002428537981 */ /* 0x000f62000c1e1900 */
[----:B---3--:R-:W-:Y:S01]  /*43f0*/  IMAD.WIDE R14, R79, 0x4, R28 ;  /* 0x000000044f0e7825 */ /* 0x008fe200078e021c */
[----:B------:R-:W-:-:S02]  /*4400*/  DMUL R34, R34, R32 ;  /* 0x0000002022227228 */ /* 0x000fc40000000000 */
[----:B------:R0:W3:Y:S01]  /*4410*/  LDG.E R87, desc[UR36][R30.64+0x4] ;  /* 0x000004241e577981 */ /* 0x0000e2000c1e1900 */
[----:B------:R-:W1:Y:S03]  /*4420*/  LDC.64 R32, c[0x0][0x388] ;  /* 0x0000e200ff207b82 */ /* 0x000e660000000a00 */
[----:B------:R-:W3:Y:S01]  /*4430*/  LDG.E R85, desc[UR36][R14.64] ;  /* 0x000000240e557981 */ /* 0x000ee2000c1e1900 */
[----:B------:R0:W3:Y:S03]  /*4440*/  F2F.F32.F64 R72, R34 ;  /* 0x0000002200487310 */ /* 0x0000e60000301000 */
[----:B------:R-:W3:Y:S01]  /*4450*/  LDG.E R41, desc[UR36][R40.64+0x4] ;  /* 0x0000042428297981 */ /* 0x000ee2000c1e1900 */
[----:B-1----:R-:W-:-:S05]  /*4460*/  IMAD.WIDE R32, R73, 0x4, R32 ;  /* 0x0000000449207825 */ /* 0x002fca00078e0220 */
[----:B------:R-:W3:Y:S01]  /*4470*/  LDG.E R31, desc[UR36][R32.64] ;  /* 0x00000024201f7981 */ /* 0x000ee2000c1e1900 */
[----:B0-----:R-:W-:-:S04]  /*4480*/  IMAD.WIDE R34, R79, 0x4, R32 ;  /* 0x000000044f227825 */ /* 0x001fc800078e0220 */
[----:B----4-:R-:W-:-:S04]  /*4490*/  FMUL R81, R0, R81 ;  /* 0x0000005100517220 */ /* 0x010fc80000400000 */
[----:B-----5:R-:W-:-:S04]  /*44a0*/  FFMA R81, R38, R83, R81 ;  /* 0x0000005326517223 */ /* 0x020fc80000000051 */
[----:B--2---:R-:W-:Y:S01]  /*44b0*/  FFMA R81, R42, R43, R81 ;  /* 0x0000002b2a517223 */ /* 0x004fe20000000051 */
[----:B------:R0:W1:Y:S01]  /*44c0*/  F2F.F32.F64 R36, R36 ;  /* 0x0000002400247310 */ /* 0x0000620000301000 */
[----:B------:R2:W4:Y:S02]  /*44d0*/  LDG.E R43, desc[UR36][R14.64+0x4] ;  /* 0x000004240e2b7981 */ /* 0x000524000c1e1900 */
[----:B---3--:R-:W-:Y:S02]  /*44e0*/  FFMA R85, R70, R85, R81 ;  /* 0x0000005546557223 */ /* 0x008fe40000000051 */
[----:B------:R-:W3:Y:S04]  /*44f0*/  LDG.E R81, desc[UR36][R34.64] ;  /* 0x0000002422517981 */ /* 0x000ee8000c1e1900 */
[----:B0-----:R0:W5:Y:S01]  /*4500*/  LDG.E R37, desc[UR36][R28.64+0x4] ;  /* 0x000004241c257981 */ /* 0x001162000c1e1900 */
[----:B---3--:R-:W-:-:S04]  /*4510*/  FMUL R83, R38, R81 ;  /* 0x0000005126537220 */ /* 0x008fc80000400000 */
[----:B------:R-:W-:Y:S01]  /*4520*/  FFMA R83, R0, R31, R83 ;  /* 0x0000001f00537223 */ /* 0x000fe20000000053 */
[----:B------:R-:W-:-:S05]  /*4530*/  IMAD.WIDE R30, R26, 0x4, R32 ;  /* 0x000000041a1e7825 */ /* 0x000fca00078e0220 */
[----:B------:R-:W3:Y:S01]  /*4540*/  LDG.E R29, desc[UR36][R30.64] ;  /* 0x000000241e1d7981 */ /* 0x000ee2000c1e1900 */
[----:B--2---:R-:W-:-:S04]  /*4550*/  IMAD.WIDE R14, R79, 0x4, R30 ;  /* 0x000000044f0e7825 */ /* 0x004fc800078e021e */
[----:B------:R-:W-:Y:S02]  /*4560*/  FFMA R81, R72, R87, R85 ;  /* 0x0000005748517223 */ /* 0x000fe40000000055 */
[----:B------:R-:W2:Y:S04]  /*4570*/  LDG.E R85, desc[UR36][R32.64+0x4] ;  /* 0x0000042420557981 */ /* 0x000ea8000c1e1900 */
[----:B------:R-:W1:Y:S04]  /*4580*/  LDG.E R87, desc[UR36][R34.64+0x4] ;  /* 0x0000042422577981 */ /* 0x000e68000c1e1900 */
[----:B------:R-:W4:Y:S01]  /*4590*/  LDG.E R40, desc[UR36][R14.64+0x4] ;  /* 0x000004240e287981 */ /* 0x000f22000c1e1900 */
[----:B---3--:R-:W-:-:S03]  /*45a0*/  FFMA R89, R42, R29, R83 ;  /* 0x0000001d2a597223 */ /* 0x008fc60000000053 */
[----:B------:R-:W0:Y:S04]  /*45b0*/  LDG.E R29, desc[UR36][R14.64] ;  /* 0x000000240e1d7981 */ /* 0x000e28000c1e1900 */
[----:B------:R3:W5:Y:S01]  /*45c0*/  LDG.E R83, desc[UR36][R30.64+0x4] ;  /* 0x000004241e537981 */ /* 0x000762000c1e1900 */
[----:B0-----:R-:W-:-:S04]  /*45d0*/  FFMA R29, R70, R29, R89 ;  /* 0x0000001d461d7223 */ /* 0x001fc80000000059 */
[----:B--2---:R-:W-:Y:S02]  /*45e0*/  FFMA R85, R72, R85, R29 ;  /* 0x0000005548557223 */ /* 0x004fe4000000001d */
[----:B------:R-:W0:Y:S02]  /*45f0*/  LDC.64 R28, c[0x0][0x390] ;  /* 0x0000e400ff1c7b82 */ /* 0x000e240000000a00 */
[----:B0-----:R-:W-:-:S05]  /*4600*/  IMAD.WIDE R28, R73, 0x4, R28 ;  /* 0x00000004491c7825 */ /* 0x001fca00078e021c */
[----:B------:R-:W2:Y:S01]  /*4610*/  LDG.E R31, desc[UR36][R28.64] ;  /* 0x000000241c1f7981 */ /* 0x000ea2000c1e1900 */
[----:B------:R-:W-:-:S05]  /*4620*/  IMAD.WIDE R32, R79, 0x4, R28 ;  /* 0x000000044f207825 */ /* 0x000fca00078e021c */
[----:B------:R-:W4:Y:S01]  /*4630*/  LDG.E R35, desc[UR36][R32.64] ;  /* 0x0000002420237981 */ /* 0x000f22000c1e1900 */
[----:B-1----:R-:W-:-:S03]  /*4640*/  FFMA R91, R36, R87, R85 ;  /* 0x00000057245b7223 */ /* 0x002fc60000000055 */
[----:B------:R-:W5:Y:S04]  /*4650*/  LDG.E R85, desc[UR36][R28.64+0x4] ;  /* 0x000004241c557981 */ /* 0x000f68000c1e1900 */
[----:B------:R-:W5:Y:S01]  /*4660*/  LDG.E R87, desc[UR36][R32.64+0x4] ;  /* 0x0000042420577981 */ /* 0x000f62000c1e1900 */
[----:B----4-:R-:W-:-:S04]  /*4670*/  FMUL R35, R38, R35 ;  /* 0x0000002326237220 */ /* 0x010fc80000400000 */
[----:B--2---:R-:W-:Y:S01]  /*4680*/  FFMA R93, R0, R31, R35 ;  /* 0x0000001f005d7223 */ /* 0x004fe20000000023 */
[----:B---3--:R-:W-:-:S05]  /*4690*/  IMAD.WIDE R30, R26, 0x4, R28 ;  /* 0x000000041a1e7825 */ /* 0x008fca00078e021c */
[----:B------:R-:W2:Y:S01]  /*46a0*/  LDG.E R15, desc[UR36][R30.64] ;  /* 0x000000241e0f7981 */ /* 0x000ea2000c1e1900 */
[----:B------:R-:W-:-:S03]  /*46b0*/  IMAD.WIDE R34, R79, 0x4, R30 ;  /* 0x000000044f227825 */ /* 0x000fc600078e021e */
[----:B------:R-:W3:Y:S04]  /*46c0*/  LDG.E R79, desc[UR36][R30.64+0x4] ;  /* 0x000004241e4f7981 */ /* 0x000ee8000c1e1900 */
[----:B------:R-:W4:Y:S04]  /*46d0*/  LDG.E R73, desc[UR36][R34.64] ;  /* 0x0000002422497981 */ /* 0x000f28000c1e1900 */
[----:B------:R-:W3:Y:S01]  /*46e0*/  LDG.E R89, desc[UR36][R34.64+0x4] ;  /* 0x0000042422597981 */ /* 0x000ee2000c1e1900 */
[----:B------:R-:W-:Y:S01]  /*46f0*/  FMUL R0, R67, R2 ;  /* 0x0000000243007220 */ /* 0x000fe20000400000 */
[----:B------:R-:W-:Y:S01]  /*4700*/  FFMA R2, R36, R41, R81 ;  /* 0x0000002924027223 */ /* 0x000fe20000000051 */
[----:B-----5:R-:W-:-:S03]  /*4710*/  FFMA R83, R66, R83, R91 ;  /* 0x0000005342537223 */ /* 0x020fc6000000005b */
[----:B------:R-:W-:Y:S01]  /*4720*/  FFMA R38, R66, R37, R2 ;  /* 0x0000002542267223 */ /* 0x000fe20000000002 */
[----:B------:R-:W-:-:S03]  /*4730*/  FFMA R2, R0, R40, R83 ;  /* 0x0000002800027223 */ /* 0x000fc60000000053 */
[----:B------:R-:W-:Y:S01]  /*4740*/  FFMA R38, R0, R43, R38 ;  /* 0x0000002b00267223 */ /* 0x000fe20000000026 */
[----:B------:R-:W-:Y:S01]  /*4750*/  BSSY.RECONVERGENT B3, `(.L_x_38) ;  /* 0x0000015000037945 */ /* 0x000fe20003800200 */
[----:B--2---:R-:W-:-:S04]  /*4760*/  FFMA R15, R42, R15, R93 ;  /* 0x0000000f2a0f7223 */ /* 0x004fc8000000005d */
[----:B----4-:R-:W-:-:S04]  /*4770*/  FFMA R15, R70, R73, R15 ;  /* 0x00000049460f7223 */ /* 0x010fc8000000000f */
[----:B------:R-:W-:-:S04]  /*4780*/  FFMA R15, R72, R85, R15 ;  /* 0x00000055480f7223 */ /* 0x000fc8000000000f */
[----:B------:R-:W-:-:S04]  /*4790*/  FFMA R15, R36, R87, R15 ;  /* 0x00000057240f7223 */ /* 0x000fc8000000000f */
[----:B---3--:R-:W-:Y:S01]  /*47a0*/  FFMA R66, R66, R79, R15 ;  /* 0x0000004f42427223 */ /* 0x008fe2000000000f */
[----:B------:R-:W-:-:S03]  /*47b0*/  FMUL R15, R2, R2 ;  /* 0x00000002020f7220 */ /* 0x000fc60000400000 */
[----:B------:R-:W-:Y:S01]  /*47c0*/  FFMA R0, R0, R89, R66 ;  /* 0x0000005900007223 */ /* 0x000fe20000000042 */
        /* <DEDUP_REMOVED lines=8> */
[----:B------:R-:W-:Y:S05]  /*4850*/  BRA `(.L_x_40) ;  /* 0x0000000000107947 */ /* 0x000fea0003800000 */
.L_x_39:
[----:B-1----:R-:W-:Y:S01]  /*4860*/  FMUL.FTZ R67, R14, R15 ;  /* 0x0000000f0e437220 */ /* 0x002fe20000410000 */
[----:B------:R-:W-:-:S03]  /*4870*/  FMUL.FTZ R15, R15, 0.5 ;  /* 0x3f0000000f0f7820 */ /* 0x000fc60000410000 */
[----:B------:R-:W-:-:S04]  /*4880*/  FFMA R14, -R67, R67, R14 ;  /* 0x00000043430e7223 */ /* 0x000fc8000000010e */
[----:B------:R-:W-:-:S07]  /*4890*/  FFMA R67, R14, R15, R67 ;  /* 0x0000000f0e437223 */ /* 0x000fce0000000043 */
.L_x_40:
[----:B------:R-:W-:Y:S05]  /*48a0*/  BSYNC.RECONVERGENT B3 ;  /* 0x0000000000037941 */ /* 0x000fea0003800200 */
.L_x_38:
[----:B------:R-:W0:Y:S01]  /*48b0*/  MUFU.RCP R15, R68 ;  /* 0x00000044000f7308 */ /* 0x000e220000001000 */
[----:B------:R-:W-:Y:S07]  /*48c0*/  BSSY.RECONVERGENT B5, `(.L_x_41) ;  /* 0x000000d000057945 */ /* 0x000fee0003800200 */
        /* <DEDUP_REMOVED lines=12> */
.L_x_42:
[----:B------:R-:W-:Y:S05]  /*4990*/  BSYNC.RECONVERGENT B5 ;  /* 0x0000000000057941 */ /* 0x000fea0003800200 */
.L_x_41:
[----:B------:R-:W0:Y:S01]  /*49a0*/  F2F.F64.F32 R14, R44 ;  /* 0x0000002c000e7310 */ /* 0x000e220000201800 */
[----:B------:R-:W-:Y:S01]  /*49b0*/  HFMA2 R32, -RZ, RZ, 0, 5.9604644775390625e-08 ;  /* 0x00000001ff207431 */ /* 0x000fe200000001ff */
[----:B------:R-:W-:Y:S06]  /*49c0*/  BSSY.RECONVERGENT B3, `(.L_x_43) ;  /* 0x0000019000037945 */ /* 0x000fec0003800200 */
[----:B------:R-:W1:Y:S08]  /*49d0*/  F2F.F64.F32 R30, R45 ;  /* 0x0000002d001e7310 */ /* 0x000e700000201800 */
[----:B0-----:R-:W0:Y:S01]  /*49e0*/  MUFU.RCP64H R33, R15 ;  /* 0x0000000f00217308 */ /* 0x001e220000001800 */
[----:B-1----:R-:W-:-:S02]  /*49f0*/  DADD R30, R30, R30 ;  /* 0x000000001e1e7229 */ /* 0x002fc4000000001e */
[----:B0-----:R-:W-:-:S08]  /*4a00*/  DFMA R28, -R14, R32, 1 ;  /* 0x3ff000000e1c742b */ /* 0x001fd00000000120 */
[----:B------:R-:W-:Y:S01]  /*4a10*/  FSETP.GEU.AND P2, PT, |R31|, 6.5827683646048100446e-37, PT ;  /* 0x036000001f00780b */ /* 0x000fe20003f4e200 */
[----:B------:R-:W-:-:S08]  /*4a20*/  DFMA R28, R28, R28, R28 ;  /* 0x0000001c1c1c722b */ /* 0x000fd0000000001c */
[----:B------:R-:W-:-:S08]  /*4a30*/  DFMA R28, R32, R28, R32 ;  /* 0x0000001c201c722b */ /* 0x000fd00000000020 */
[----:B------:R-:W-:-:S08]  /*4a40*/  DFMA R34, -R14, R28, 1 ;  /* 0x3ff000000e22742b */ /* 0x000fd0000000011c */
[----:B------:R-:W-:-:S08]  /*4a50*/  DFMA R34, R28, R34, R28 ;  /* 0x000000221c22722b */ /* 0x000fd0000000001c */
[----:B------:R-:W-:-:S08]  /*4a60*/  DMUL R32, R30, R34 ;  /* 0x000000221e207228 */ /* 0x000fd00000000000 */
[----:B------:R-:W-:-:S08]  /*4a70*/  DFMA R28, -R14, R32, R30 ;  /* 0x000000200e1c722b */ /* 0x000fd0000000011e */
[----:B------:R-:W-:Y:S01]  /*4a80*/  DFMA R28, R34, R28, R32 ;  /* 0x0000001c221c722b */ /* 0x000fe20000000020 */
[----:B------:R0:W1:Y:S09]  /*4a90*/  F2F.F64.F32 R34, R36 ;  /* 0x0000002400227310 */ /* 0x0000720000201800 */
[----:B------:R-:W-:-:S05]  /*4aa0*/  FFMA R21, RZ, R15, R29 ;  /* 0x0000000fff157223 */ /* 0x000fca000000001d */
[----:B------:R-:W-:-:S13]  /*4ab0*/  FSETP.GT.AND P1, PT, |R21|, 1.469367938527859385e-39, PT ;  /* 0x001000001500780b */ /* 0x000fda0003f24200 */
[----:B01----:R-:W-:Y:S05]  /*4ac0*/  @P1 BRA P2, `(.L_x_44) ;  /* 0x0000000000201947 */ /* 0x003fea0001000000 */
[----:B------:R-:W-:Y:S01]  /*4ad0*/  MOV R32, R30 ;  /* 0x0000001e00207202 */ /* 0x000fe20000000f00 */
[----:B------:R-:W-:Y:S01]  /*4ae0*/  IMAD.MOV.U32 R30, RZ, RZ, R14 ;  /* 0x000000ffff1e7224 */ /* 0x000fe200078e000e */
[----:B------:R-:W-:Y:S02]  /*4af0*/  MOV R33, R31 ;  /* 0x0000001f00217202 */ /* 0x000fe40000000f00 */
[----:B------:R-:W-:Y:S02]  /*4b00*/  MOV R31, R15 ;  /* 0x0000000f001f7202 */ /* 0x000fe40000000f00 */
[----:B------:R-:W-:-:S07]  /*4b10*/  MOV R66, 0x4b30 ;  /* 0x00004b3000427802 */ /* 0x000fce0000000f00 */
[----:B------:R-:W-:Y:S05]  /*4b20*/  CALL.REL.NOINC `($__internal_0_$__cuda_sm20_div_rn_f64_full) ;  /* 0x0000002400387944 */ /* 0x000fea0003c00000 */
[----:B------:R-:W-:Y:S02]  /*4b30*/  MOV R28, R30 ;  /* 0x0000001e001c7202 */ /* 0x000fe40000000f00 */
[----:B------:R-:W-:-:S07]  /*4b40*/  MOV R29, R31 ;  /* 0x0000001f001d7202 */ /* 0x000fce0000000f00 */
.L_x_44:
[----:B------:R-:W-:Y:S05]  /*4b50*/  BSYNC.RECONVERGENT B3 ;  /* 0x0000000000037941 */ /* 0x000fea0003800200 */
.L_x_43:
[----:B------:R-:W0:Y:S01]  /*4b60*/  F2F.F64.F32 R20, R20 ;  /* 0x0000001400147310 */ /* 0x000e220000201800 */
[----:B------:R-:W-:Y:S01]  /*4b70*/  IMAD.MOV.U32 R36, RZ, RZ, 0x1 ;  /* 0x00000001ff247424 */ /* 0x000fe200078e00ff */
[----:B------:R-:W-:Y:S01]  /*4b80*/  BSSY.RECONVERGENT B3, `(.L_x_45) ;  /* 0x0000019000037945 */ /* 0x000fe20003800200 */
[----:B------:R-:W-:-:S05]  /*4b90*/  DADD R34, R34, R28 ;  /* 0x0000000022227229 */ /* 0x000fca000000001c */
[----:B------:R-:W1:Y:S08]  /*4ba0*/  F2F.F64.F32 R30, R77 ;  /* 0x0000004d001e7310 */ /* 0x000e700000201800 */
[----:B0-----:R-:W0:Y:S01]  /*4bb0*/  MUFU.RCP64H R37, R21 ;  /* 0x0000001500257308 */ /* 0x001e220000001800 */
[----:B-1----:R-:W-:Y:S02]  /*4bc0*/  DADD R30, R30, R30 ;  /* 0x000000001e1e7229 */ /* 0x002fe4000000001e */
        /* <DEDUP_REMOVED lines=8> */
[----:B------:R-:W-:-:S10]  /*4c50*/  DFMA R32, R40, R32, R36 ;  /* 0x000000202820722b */ /* 0x000fd40000000024 */
[----:B------:R-:W-:-:S05]  /*4c60*/  FFMA R36, RZ, R21, R33 ;  /* 0x00000015ff247223 */ /* 0x000fca0000000021 */
[----:B------:R-:W-:-:S13]  /*4c70*/  FSETP.GT.AND P1, PT, |R36|, 1.469367938527859385e-39, PT ;  /* 0x001000002400780b */ /* 0x000fda0003f24200 */
[----:B------:R-:W-:Y:S05]  /*4c80*/  @P1 BRA P2, `(.L_x_46) ;  /* 0x0000000000201947 */ /* 0x000fea0001000000 */
[----:B------:R-:W-:Y:S02]  /*4c90*/  MOV R32, R30 ;  /* 0x0000001e00207202 */ /* 0x000fe40000000f00 */
[----:B------:R-:W-:Y:S01]  /*4ca0*/  MOV R33, R31 ;  /* 0x0000001f00217202 */ /* 0x000fe20000000f00 */
[----:B------:R-:W-:Y:S01]  /*4cb0*/  IMAD.MOV.U32 R31, RZ, RZ, R21 ;  /* 0x000000ffff1f7224 */ /* 0x000fe200078e0015 */
[----:B------:R-:W-:Y:S02]  /*4cc0*/  MOV R30, R20 ;  /* 0x00000014001e7202 */ /* 0x000fe40000000f00 */
[----:B------:R-:W-:-:S07]  /*4cd0*/  MOV R66, 0x4cf0 ;  /* 0x00004cf000427802 */ /* 0x000fce0000000f00 */
[----:B------:R-:W-:Y:S05]  /*4ce0*/  CALL.REL.NOINC `($__internal_0_$__cuda_sm20_div_rn_f64_full) ;  /* 0x0000002000c87944 */ /* 0x000fea0003c00000 */
[----:B------:R-:W-:Y:S02]  /*4cf0*/  MOV R32, R30 ;  /* 0x0000001e00207202 */ /* 0x000fe40000000f00 */
[----:B------:R-:W-:-:S07]  /*4d00*/  MOV R33, R31 ;  /* 0x0000001f00217202 */ /* 0x000fce0000000f00 */
.L_x_46:
[----:B------:R-:W-:Y:S05]  /*4d10*/  BSYNC.RECONVERGENT B3 ;  /* 0x0000000000037941 */ /* 0x000fea0003800200 */
.L_x_45:
[----:B------:R-:W0:Y:S01]  /*4d20*/  MUFU.RCP R28, R67 ;  /* 0x00000043001c7308 */ /* 0x000e220000001000 */
[----:B------:R-:W-:Y:S01]  /*4d30*/  BSSY.RECONVERGENT B5, `(.L_x_47) ;  /* 0x000000e000057945 */ /* 0x000fe20003800200 */
[----:B------:R-:W-:-:S06]  /*4d40*/  DADD R34, R34, R32 ;  /* 0x0000000022227229 */ /* 0x000fcc0000000020 */
[----:B------:R-:W1:Y:S01]  /*4d50*/  FCHK P1, R38, R67 ;  /* 0x0000004326007302 */ /* 0x000e620000020000 */
[----:B0-----:R-:W-:-:S04]  /*4d60*/  FFMA R29, R28, -R67, 1 ;  /* 0x3f8000001c1d7423 */ /* 0x001fc80000000843 */
[----:B------:R-:W-:-:S04]  /*4d70*/  FFMA R29, R28, R29, R28 ;  /* 0x0000001d1c1d7223 */ /* 0x000fc8000000001c */
[----:B------:R-:W-:-:S04]  /*4d80*/  FFMA R28, R38, R29, RZ ;  /* 0x0000001d261c7223 */ /* 0x000fc800000000ff */
[----:B------:R-:W-:-:S04]  /*4d90*/  FFMA R30, R28, -R67, R38 ;  /* 0x800000431c1e7223 */ /* 0x000fc80000000026 */
[----:B------:R-:W-:Y:S01]  /*4da0*/  FFMA R36, R29, R30, R28 ;  /* 0x0000001e1d247223 */ /* 0x000fe2000000001c */
[----:B-1----:R-:W-:Y:S06]  /*4db0*/  @!P1 BRA `(.L_x_48) ;  /* 0x0000000000149947 */ /* 0x002fec0003800000 */
[----:B------:R-:W-:Y:S01]  /*4dc0*/  MOV R28, R38 ;  /* 0x00000026001c7202 */ /* 0x000fe20000000f00 */
[----:B------:R-:W-:Y:S01]  /*4dd0*/  IMAD.MOV.U32 R29, RZ, RZ, R67 ;  /* 0x000000ffff1d7224 */ /* 0x000fe200078e0043 */
[----:B------:R-:W-:-:S07]  /*4de0*/  MOV R36, 0x4e00 ;  /* 0x00004e0000247802 */ /* 0x000fce0000000f00 */
[----:B------:R-:W-:Y:S05]  /*4df0*/  CALL.REL.NOINC `($__internal_3_$__cuda_sm3x_div_rn_noftz_f32_slowpath) ;  /* 0x0000002c00687944 */ /* 0x000fea0003c00000 */
[----:B------:R-:W-:-:S07]  /*4e00*/  MOV R36, R37 ;  /* 0x0000002500247202 */ /* 0x000fce0000000f00 */
.L_x_48:
[----:B------:R-:W-:Y:S05]  /*4e10*/  BSYNC.RECONVERGENT B5 ;  /* 0x0000000000057941 */ /* 0x000fea0003800200 */
.L_x_47:
[----:B------:R-:W0:Y:S01]  /*4e20*/  F2F.F64.F32 R32, R36 ;  /* 0x0000002400207310 */ /* 0x000e220000201800 */
[----:B------:R-:W-:Y:S01]  /*4e30*/  UMOV UR4, 0x55555555 ;  /* 0x5555555500047882 */ /* 0x000fe20000000000 */
[----:B------:R-:W-:Y:S01]  /*4e40*/  UMOV UR5, 0x3fc55555 ;  /* 0x3fc5555500057882 */ /* 0x000fe20000000000 */
[----:B------:R-:W-:Y:S05]  /*4e50*/  BSSY.RECONVERGENT B5, `(.L_x_49) ;  /* 0x0000014000057945 */ /* 0x000fea0003800200 */
[----:B------:R-:W1:Y:S01]  /*4e60*/  F2F.F64.F32 R30, R48 ;  /* 0x00000030001e7310 */ /* 0x000e620000201800 */
[----:B0-----:R-:W-:-:S07]  /*4e70*/  DADD R32, R34, R32 ;  /* 0x0000000022207229 */ /* 0x001fce0000000020 */
[----:B------:R-:W0:Y:S01]  /*4e80*/  MUFU.RCP R37, R68 ;  /* 0x0000004400257308 */ /* 0x000e220000001000 */
[----:B-1----:R-:W-:-:S07]  /*4e90*/  DMUL R34, R30, UR4 ;  /* 0x000000041e227c28 */ /* 0x002fce0008000000 */
[----:B------:R-:W1:Y:S08]  /*4ea0*/  F2F.F64.F32 R28, R53 ;  /* 0x00000035001c7310 */ /* 0x000e700000201800 */
[----:B------:R-:W2:Y:S01]  /*4eb0*/  FCHK P1, R39, R68 ;  /* 0x0000004427007302 */ /* 0x000ea20000020000 */
[----:B0-----:R-:W-:-:S04]  /*4ec0*/  FFMA R30, R37, -R68, 1 ;  /* 0x3f800000251e7423 */ /* 0x001fc80000000844 */
[----:B------:R-:W-:Y:S01]  /*4ed0*/  FFMA R37, R37, R30, R37 ;  /* 0x0000001e25257223 */ /* 0x000fe20000000025 */
[----:B-1----:R-:W-:-:S03]  /*4ee0*/  DFMA R28, R34, R32, R28 ;  /* 0x00000020221c722b */ /* 0x002fc6000000001c */
[----:B------:R-:W-:-:S03]  /*4ef0*/  FFMA R30, R39, R37, RZ ;  /* 0x00000025271e7223 */ /* 0x000fc600000000ff */
[----:B------:R0:W1:Y:S01]  /*4f00*/  F2F.F32.F64 R53, R28 ;  /* 0x0000001c00357310 */ /* 0x0000620000301000 */
[----:B------:R-:W-:-:S04]  /*4f10*/  FFMA R31, R30, -R68, R39 ;  /* 0x800000441e1f7223 */ /* 0x000fc80000000027 */
[----:B------:R-:W-:Y:S01]  /*4f20*/  FFMA R38, R37, R31, R30 ;  /* 0x0000001f25267223 */ /* 0x000fe2000000001e */
[----:B--2---:R-:W-:Y:S06]  /*4f30*/  @!P1 BRA `(.L_x_50) ;  /* 0x0000000000149947 */ /* 0x004fec0003800000 */
[----:B0-----:R-:W-:Y:S02]  /*4f40*/  MOV R28, R39 ;  /* 0x00000027001c7202 */ /* 0x001fe40000000f00 */
[----:B------:R-:W-:Y:S02]  /*4f50*/  MOV R29, R68 ;  /* 0x00000044001d7202 */ /* 0x000fe40000000f00 */
[----:B------:R-:W-:-:S07]  /*4f60*/  MOV R36, 0x4f80 ;  /* 0x00004f8000247802 */ /* 0x000fce0000000f00 */
[----:B-1----:R-:W-:Y:S05]  /*4f70*/  CALL.REL.NOINC `($__internal_3_$__cuda_sm3x_div_rn_noftz_f32_slowpath) ;  /* 0x0000002c00087944 */ /* 0x002fea0003c00000 */
[----:B------:R-:W-:-:S07]  /*4f80*/  IMAD.MOV.U32 R38, RZ, RZ, R37 ;  /* 0x000000ffff267224 */ /* 0x000fce00078e0025 */
.L_x_50:
[----:B------:R-:W-:Y:S05]  /*4f90*/  BSYNC.RECONVERGENT B5 ;  /* 0x0000000000057941 */ /* 0x000fea0003800200 */
.L_x_49:
[----:B0-----:R-:W0:Y:S01]  /*4fa0*/  MUFU.RCP64H R29, R15 ;  /* 0x0000000f001d7308 */ /* 0x001e220000001800 */
[----:B------:R-:W-:Y:S01]  /*4fb0*/  MOV R28, 0x1 ;  /* 0x00000001001c7802 */ /* 0x000fe20000000f00 */
[----:B------:R-:W-:Y:S06]  /*4fc0*/  BSSY.RECONVERGENT B3, `(.L_x_51) ;  /* 0x0000018000037945 */ /* 0x000fec0003800200 */
[----:B------:R-:W-:Y:S01]  /*4fd0*/  F2F.F64.F32 R38, R38 ;  /* 0x0000002600267310 */ /* 0x000fe20000201800 */
[----:B0-----:R-:W-:-:S08]  /*4fe0*/  DFMA R30, -R14, R28, 1 ;  /* 0x3ff000000e1e742b */ /* 0x001fd0000000011c */
[----:B------:R-:W-:Y:S02]  /*4ff0*/  DFMA R32, R30, R30, R30 ;  /* 0x0000001e1e20722b */ /* 0x000fe4000000001e */
[----:B------:R-:W0:Y:S06]  /*5000*/  F2F.F64.F32 R30, R75 ;  /* 0x0000004b001e7310 */ /* 0x000e2c0000201800 */
[----:B------:R-:W-:-:S08]  /*5010*/  DFMA R32, R28, R32, R28 ;  /* 0x000000201c20722b */ /* 0x000fd0000000001c */
[----:B------:R-:W-:Y:S02]  /*5020*/  DFMA R28, -R14, R32, 1 ;  /* 0x3ff000000e1c742b */ /* 0x000fe40000000120 */
[----:B0-----:R-:W-:-:S06]  /*5030*/  DADD R30, R30, R30 ;  /* 0x000000001e1e7229 */ /* 0x001fcc000000001e */
[----:B------:R-:W-:-:S04]  /*5040*/  DFMA R36, R32, R28, R32 ;  /* 0x0000001c2024722b */ /* 0x000fc80000000020 */
[----:B------:R-:W-:-:S04]  /*5050*/  FSETP.GEU.AND P2, PT, |R31|, 6.5827683646048100446e-37, PT ;  /* 0x036000001f00780b */ /* 0x000fc80003f4e200 */
[----:B------:R-:W-:-:S08]  /*5060*/  DMUL R28, R36, R30 ;  /* 0x0000001e241c7228 */ /* 0x000fd00000000000 */
[----:B------:R-:W-:-:S08]  /*5070*/  DFMA R32, -R14, R28, R30 ;  /* 0x0000001c0e20722b */ /* 0x000fd0000000011e */
[----:B------:R-:W-:-:S10]  /*5080*/  DFMA R28, R36, R32, R28 ;  /* 0x00000020241c722b */ /* 0x000fd4000000001c */
[----:B------:R-:W-:-:S05]  /*5090*/  FFMA R32, RZ, R15, R29 ;  /* 0x0000000fff207223 */ /* 0x000fca000000001d */
[----:B------:R-:W-:-:S13]  /*50a0*/  FSETP.GT.AND P1, PT, |R32|, 1.469367938527859385e-39, PT ;  /* 0x001000002000780b */ /* 0x000fda0003f24200 */
[----:B------:R-:W-:Y:S05]  /*50b0*/  @P1 BRA P2, `(.L_x_52) ;  /* 0x0000000000201947 */ /* 0x000fea0001000000 */
[----:B------:R-:W-:Y:S01]  /*50c0*/  MOV R32, R30 ;  /* 0x0000001e00207202 */ /* 0x000fe20000000f00 */
[----:B------:R-:W-:Y:S01]  /*50d0*/  IMAD.MOV.U32 R30, RZ, RZ, R14 ;  /* 0x000000ffff1e7224 */ /* 0x000fe200078e000e */
[----:B------:R-:W-:Y:S02]  /*50e0*/  MOV R33, R31 ;  /* 0x0000001f00217202 */ /* 0x000fe40000000f00 */
[----:B------:R-:W-:Y:S02]  /*50f0*/  MOV R31, R15 ;  /* 0x0000000f001f7202 */ /* 0x000fe40000000f00 */
[----:B------:R-:W-:-:S07]  /*5100*/  MOV R66, 0x5120 ;  /* 0x0000512000427802 */ /* 0x000fce0000000f00 */
[----:B-1----:R-:W-:Y:S05]  /*5110*/  CALL.REL.NOINC `($__internal_0_$__cuda_sm20_div_rn_f64_full) ;  /* 0x0000001c00bc7944 */ /* 0x002fea0003c00000 */
[----:B------:R-:W-:Y:S02]  /*5120*/  MOV R28, R30 ;  /* 0x0000001e001c7202 */ /* 0x000fe40000000f00 */
[----:B------:R-:W-:-:S07]  /*5130*/  MOV R29, R31 ;  /* 0x0000001f001d7202 */ /* 0x000fce0000000f00 */
.L_x_52:
[----:B------:R-:W-:Y:S05]  /*5140*/  BSYNC.RECONVERGENT B3 ;  /* 0x0000000000037941 */ /* 0x000fea0003800200 */
.L_x_51:
[----:B------:R-:W0:Y:S01]  /*5150*/  MUFU.RCP64H R31, R21 ;  /* 0x00000015001f7308 */ /* 0x000e220000001800 */
[----:B------:R-:W-:Y:S01]  /*5160*/  IMAD.MOV.U32 R30, RZ, RZ, 0x1 ;  /* 0x00000001ff1e7424 */ /* 0x000fe200078e00ff */
[----:B------:R-:W-:Y:S01]  /*5170*/  BSSY.RECONVERGENT B3, `(.L_x_53) ;  /* 0x0000014000037945 */ /* 0x000fe20003800200 */
[----:B------:R-:W-:-:S04]  /*5180*/  DADD R38, R38, R28 ;  /* 0x0000000026267229 */ /* 0x000fc8000000001c */
        /* <DEDUP_REMOVED lines=14> */
[----:B------:R-:W-:Y:S02]  /*5270*/  MOV R30, R20 ;  /* 0x00000014001e7202 */ /* 0x000fe40000000f00 */
[----:B------:R-:W-:Y:S02]  /*5280*/  MOV R31, R21 ;  /* 0x00000015001f7202 */ /* 0x000fe40000000f00 */
[----:B------:R-:W-:-:S07]  /*5290*/  MOV R66, 0x52b0 ;  /* 0x000052b000427802 */ /* 0x000fce0000000f00 */
[----:B-1----:R-:W-:Y:S05]  /*52a0*/  CALL.REL.NOINC `($__internal_0_$__cuda_sm20_div_rn_f64_full) ;  /* 0x0000001c00587944 */ /* 0x002fea0003c00000 */
.L_x_54:
[----:B------:R-:W-:Y:S05]  /*52b0*/  BSYNC.RECONVERGENT B3 ;  /* 0x0000000000037941 */ /* 0x000fea0003800200 */
.L_x_53:
[----:B------:R-:W0:Y:S01]  /*52c0*/  MUFU.RCP R28, R67 ;  /* 0x00000043001c7308 */ /* 0x000e220000001000 */
[----:B------:R-:W-:Y:S01]  /*52d0*/  BSSY.RECONVERGENT B5, `(.L_x_55) ;  /* 0x000000e000057945 */ /* 0x000fe20003800200 */
[----:B------:R-:W-:-:S06]  /*52e0*/  DADD R38, R38, R30 ;  /* 0x0000000026267229 */ /* 0x000fcc000000001e */
[----:B------:R-:W2:Y:S01]  /*52f0*/  FCHK P1, R2, R67 ;  /* 0x0000004302007302 */ /* 0x000ea20000020000 */
[----:B0-----:R-:W-:-:S04]  /*5300*/  FFMA R29, R28, -R67, 1 ;  /* 0x3f8000001c1d7423 */ /* 0x001fc80000000843 */
[----:B------:R-:W-:-:S04]  /*5310*/  FFMA R32, R28, R29, R28 ;  /* 0x0000001d1c207223 */ /* 0x000fc8000000001c */
[----:B------:R-:W-:-:S04]  /*5320*/  FFMA R29, R2, R32, RZ ;  /* 0x00000020021d7223 */ /* 0x000fc800000000ff */
[----:B------:R-:W-:-:S04]  /*5330*/  FFMA R28, R29, -R67, R2 ;  /* 0x800000431d1c7223 */ /* 0x000fc80000000002 */
[----:B------:R-:W-:Y:S01]  /*5340*/  FFMA R32, R32, R28, R29 ;  /* 0x0000001c20207223 */ /* 0x000fe2000000001d */
[----:B--2---:R-:W-:Y:S06]  /*5350*/  @!P1 BRA `(.L_x_56) ;  /* 0x0000000000149947 */ /* 0x004fec0003800000 */
[----:B------:R-:W-:Y:S01]  /*5360*/  MOV R28, R2 ;  /* 0x00000002001c7202 */ /* 0x000fe20000000f00 */
[----:B------:R-:W-:Y:S01]  /*5370*/  IMAD.MOV.U32 R29, RZ, RZ, R67 ;  /* 0x000000ffff1d7224 */ /* 0x000fe200078e0043 */
[----:B------:R-:W-:-:S07]  /*5380*/  MOV R36, 0x53a0 ;  /* 0x000053a000247802 */ /* 0x000fce0000000f00 */
[----:B-1----:R-:W-:Y:S05]  /*5390*/  CALL.REL.NOINC `($__internal_3_$__cuda_sm3x_div_rn_noftz_f32_slowpath) ;  /* 0x0000002800007944 */ /* 0x002fea0003c00000 */
[----:B------:R-:W-:-:S07]  /*53a0*/  MOV R32, R37 ;  /* 0x0000002500207202 */ /* 0x000fce0000000f00 */
.L_x_56:
[----:B------:R-:W-:Y:S05]  /*53b0*/  BSYNC.RECONVERGENT B5 ;  /* 0x0000000000057941 */ /* 0x000fea0003800200 */
.L_x_55:
[----:B------:R-:W0:Y:S01]  /*53c0*/  F2F.F64.F32 R28, R32 ;  /* 0x00000020001c7310 */ /* 0x000e220000201800 */
[----:B------:R-:W-:Y:S07]  /*53d0*/  BSSY.RECONVERGENT B5, `(.L_x_57) ;  /* 0x0000012000057945 */ /* 0x000fee0003800200 */
[----:B------:R-:W2:Y:S01]  /*53e0*/  MUFU.RCP R33, R68 ;  /* 0x0000004400217308 */ /* 0x000ea20000001000 */
[----:B0-----:R-:W-:-:S07]  /*53f0*/  DADD R28, R38, R28 ;  /* 0x00000000261c7229 */ /* 0x001fce000000001c */
[----:B------:R-:W0:Y:S08]  /*5400*/  F2F.F64.F32 R30, R51 ;  /* 0x00000033001e7310 */ /* 0x000e300000201800 */
[----:B------:R-:W3:Y:S01]  /*5410*/  FCHK P1, R3, R68 ;  /* 0x0000004403007302 */ /* 0x000ee20000020000 */
[----:B--2---:R-:W-:-:S04]  /*5420*/  FFMA R2, R33, -R68, 1 ;  /* 0x3f80000021027423 */ /* 0x004fc80000000844 */
[----:B------:R-:W-:Y:S01]  /*5430*/  FFMA R33, R33, R2, R33 ;  /* 0x0000000221217223 */ /* 0x000fe20000000021 */
[----:B0-----:R-:W-:-:S03]  /*5440*/  DFMA R28, R34, R28, R30 ;  /* 0x0000001c221c722b */ /* 0x001fc6000000001e */
[----:B------:R-:W-:-:S03]  /*5450*/  FFMA R2, R3, R33, RZ ;  /* 0x0000002103027223 */ /* 0x000fc600000000ff */
[----:B------:R0:W2:Y:S01]  /*5460*/  F2F.F32.F64 R51, R28 ;  /* 0x0000001c00337310 */ /* 0x0000a20000301000 */
[----:B------:R-:W-:-:S04]  /*5470*/  FFMA R31, R2, -R68, R3 ;  /* 0x80000044021f7223 */ /* 0x000fc80000000003 */
[----:B------:R-:W-:Y:S01]  /*5480*/  FFMA R36, R33, R31, R2 ;  /* 0x0000001f21247223 */ /* 0x000fe20000000002 */
[----:B---3--:R-:W-:Y:S06]  /*5490*/  @!P1 BRA `(.L_x_58) ;  /* 0x0000000000149947 */ /* 0x008fec0003800000 */
[----:B0-----:R-:W-:Y:S02]  /*54a0*/  MOV R28, R3 ;  /* 0x00000003001c7202 */ /* 0x001fe40000000f00 */
[----:B------:R-:W-:Y:S02]  /*54b0*/  MOV R29, R68 ;  /* 0x00000044001d7202 */ /* 0x000fe40000000f00 */
[----:B------:R-:W-:-:S07]  /*54c0*/  MOV R36, 0x54e0 ;  /* 0x000054e000247802 */ /* 0x000fce0000000f00 */
[----:B-12---:R-:W-:Y:S05]  /*54d0*/  CALL.REL.NOINC `($__internal_3_$__cuda_sm3x_div_rn_noftz_f32_slowpath) ;  /* 0x0000002400b07944 */ /* 0x006fea0003c00000 */
[----:B------:R-:W-:-:S07]  /*54e0*/  IMAD.MOV.U32 R36, RZ, RZ, R37 ;  /* 0x000000ffff247224 */ /* 0x000fce00078e0025 */
.L_x_58:
[----:B------:R-:W-:Y:S05]  /*54f0*/  BSYNC.RECONVERGENT B5 ;  /* 0x0000000000057941 */ /* 0x000fea0003800200 */
.L_x_57:
[----:B------:R-:W0:Y:S01]  /*5500*/  MUFU.RCP64H R3, R15 ;  /* 0x0000000f00037308 */ /* 0x000e220000001800 */
[----:B------:R-:W-:Y:S01]  /*5510*/  MOV R2, 0x1 ;  /* 0x0000000100027802 */ /* 0x000fe20000000f00 */
[----:B------:R-:W-:Y:S06]  /*5520*/  BSSY.RECONVERGENT B3, `(.L_x_59) ;  /* 0x0000018000037945 */ /* 0x000fec0003800200 */
[----:B------:R-:W3:Y:S01]  /*5530*/  F2F.F64.F32 R30, R69 ;  /* 0x00000045001e7310 */ /* 0x000ee20000201800 */
[----:B0-----:R-:W-:Y:S02]  /*5540*/  DFMA R28, -R14, R2, 1 ;  /* 0x3ff000000e1c742b */ /* 0x001fe40000000102 */
[----:B---3--:R-:W-:-:S06]  /*5550*/  DADD R30, R30, R30 ;  /* 0x000000001e1e7229 */ /* 0x008fcc000000001e */
[----:B------:R-:W-:-:S08]  /*5560*/  DFMA R28, R28, R28, R28 ;  /* 0x0000001c1c1c722b */ /* 0x000fd0000000001c */
[----:B------:R-:W-:Y:S01]  /*5570*/  DFMA R28, R2, R28, R2 ;  /* 0x0000001c021c722b */ /* 0x000fe20000000002 */
[----:B------:R-:W-:-:S07]  /*5580*/  FSETP.GEU.AND P2, PT, |R31|, 6.5827683646048100446e-37, PT ;  /* 0x036000001f00780b */ /* 0x000fce0003f4e200 */
[----:B------:R-:W-:-:S08]  /*5590*/  DFMA R2, -R14, R28, 1 ;  /* 0x3ff000000e02742b */ /* 0x000fd0000000011c */
[----:B------:R-:W-:-:S08]  /*55a0*/  DFMA R32, R28, R2, R28 ;  /* 0x000000021c20722b */ /* 0x000fd0000000001c */
[----:B------:R-:W-:-:S08]  /*55b0*/  DMUL R28, R32, R30 ;  /* 0x0000001e201c7228 */ /* 0x000fd00000000000 */
[----:B------:R-:W-:-:S08]  /*55c0*/  DFMA R2, -R14, R28, R30 ;  /* 0x0000001c0e02722b */ /* 0x000fd0000000011e */
[----:B------:R-:W-:Y:S02]  /*55d0*/  DFMA R28, R32, R2, R28 ;  /* 0x00000002201c722b */ /* 0x000fe4000000001c */
[----:B------:R0:W3:Y:S08]  /*55e0*/  F2F.F64.F32 R2, R36 ;  /* 0x0000002400027310 */ /* 0x0000f00000201800 */
[----:B------:R-:W-:-:S05]  /*55f0*/  FFMA R32, RZ, R15, R29 ;  /* 0x0000000fff207223 */ /* 0x000fca000000001d */
[----:B------:R-:W-:-:S13]  /*5600*/  FSETP.GT.AND P1, PT, |R32|, 1.469367938527859385e-39, PT ;  /* 0x001000002000780b */ /* 0x000fda0003f24200 */
[----:B0--3--:R-:W-:Y:S05]  /*5610*/  @P1 BRA P2, `(.L_x_60) ;  /* 0x0000000000201947 */ /* 0x009fea0001000000 */
[----:B------:R-:W-:Y:S02]  /*5620*/  MOV R32, R30 ;  /* 0x0000001e00207202 */ /* 0x000fe40000000f00 */
[----:B------:R-:W-:Y:S01]  /*5630*/  MOV R33, R31 ;  /* 0x0000001f00217202 */ /* 0x000fe20000000f00 */
[----:B------:R-:W-:Y:S01]  /*5640*/  IMAD.MOV.U32 R31, RZ, RZ, R15 ;  /* 0x000000ffff1f7224 */ /* 0x000fe200078e000f */
[----:B------:R-:W-:Y:S02]  /*5650*/  MOV R30, R14 ;  /* 0x0000000e001e7202 */ /* 0x000fe40000000f00 */
[----:B------:R-:W-:-:S07]  /*5660*/  MOV R66, 0x5680 ;  /* 0x0000568000427802 */ /* 0x000fce0000000f00 */
[----:B-12---:R-:W-:Y:S05]  /*5670*/  CALL.REL.NOINC `($__internal_0_$__cuda_sm20_div_rn_f64_full) ;  /* 0x0000001800647944 */ /* 0x006fea0003c00000 */
[----:B------:R-:W-:Y:S02]  /*5680*/  MOV R28, R30 ;  /* 0x0000001e001c7202 */ /* 0x000fe40000000f00 */
[----:B------:R-:W-:-:S07]  /*5690*/  MOV R29, R31 ;  /* 0x0000001f001d7202 */ /* 0x000fce0000000f00 */
.L_x_60:
[----:B------:R-:W-:Y:S05]  /*56a0*/  BSYNC.RECONVERGENT B3 ;  /* 0x0000000000037941 */ /* 0x000fea0003800200 */
.L_x_59:
[----:B------:R-:W0:Y:S01]  /*56b0*/  MUFU.RCP64H R31, R21 ;  /* 0x00000015001f7308 */ /* 0x000e220000001800 */
[----:B------:R-:W-:Y:S01]  /*56c0*/  HFMA2 R30, -RZ, RZ, 0, 5.9604644775390625e-08 ;  /* 0x00000001ff1e7431 */ /* 0x000fe200000001ff */
        /* <DEDUP_REMOVED lines=18> */
[----:B------:R-:W-:-:S07]  /*57f0*/  MOV R66, 0x5810 ;  /* 0x0000581000427802 */ /* 0x000fce0000000f00 */
[----:B-12---:R-:W-:Y:S05]  /*5800*/  CALL.REL.NOINC `($__internal_0_$__cuda_sm20_div_rn_f64_full) ;  /* 0x0000001800007944 */ /* 0x006fea0003c00000 */
[----:B------:R-:W-:Y:S02]  /*5810*/  MOV R14, R30 ;  /* 0x0000001e000e7202 */ /* 0x000fe40000000f00 */
[----:B------:R-:W-:-:S07]  /*5820*/  MOV R15, R31 ;  /* 0x0000001f000f7202 */ /* 0x000fce0000000f00 */
.L_x_62:
[----:B------:R-:W-:Y:S05]  /*5830*/  BSYNC.RECONVERGENT B3 ;  /* 0x0000000000037941 */ /* 0x000fea0003800200 */
.L_x_61:
[----:B------:R-:W0:Y:S01]  /*5840*/  MUFU.RCP R20, R67 ;  /* 0x0000004300147308 */ /* 0x000e220000001000 */
[----:B------:R-:W-:Y:S01]  /*5850*/  DADD R2, R2, R14 ;  /* 0x0000000002027229 */ /* 0x000fe2000000000e */
[----:B------:R-:W-:Y:S06]  /*5860*/  BSSY.RECONVERGENT B5, `(.L_x_63) ;  /* 0x000000d000057945 */ /* 0x000fec0003800200 */
[----:B------:R-:W3:Y:S01]  /*5870*/  FCHK P1, R0, R67 ;  /* 0x0000004300007302 */ /* 0x000ee20000020000 */
[----:B0-----:R-:W-:-:S04]  /*5880*/  FFMA R21, R20, -R67, 1 ;  /* 0x3f80000014157423 */ /* 0x001fc80000000843 */
[----:B------:R-:W-:-:S04]  /*5890*/  FFMA R20, R20, R21, R20 ;  /* 0x0000001514147223 */ /* 0x000fc80000000014 */
[----:B------:R-:W-:-:S04]  /*58a0*/  FFMA R21, R0, R20, RZ ;  /* 0x0000001400157223 */ /* 0x000fc800000000ff */
[----:B------:R-:W-:-:S04]  /*58b0*/  FFMA R14, R21, -R67, R0 ;  /* 0x80000043150e7223 */ /* 0x000fc80000000000 */
[----:B------:R-:W-:Y:S01]  /*58c0*/  FFMA R30, R20, R14, R21 ;  /* 0x0000000e141e7223 */ /* 0x000fe20000000015 */
[----:B---3--:R-:W-:Y:S06]  /*58d0*/  @!P1 BRA `(.L_x_64) ;  /* 0x0000000000149947 */ /* 0x008fec0003800000 */
[----:B------:R-:W-:Y:S02]  /*58e0*/  MOV R28, R0 ;  /* 0x00000000001c7202 */ /* 0x000fe40000000f00 */
[----:B------:R-:W-:Y:S02]  /*58f0*/  MOV R29, R67 ;  /* 0x00000043001d7202 */ /* 0x000fe40000000f00 */
[----:B------:R-:W-:-:S07]  /*5900*/  MOV R36, 0x5920 ;  /* 0x0000592000247802 */ /* 0x000fce0000000f00 */
[----:B-12---:R-:W-:Y:S05]  /*5910*/  CALL.REL.NOINC `($__internal_3_$__cuda_sm3x_div_rn_noftz_f32_slowpath) ;  /* 0x0000002000a07944 */ /* 0x006fea0003c00000 */
[----:B------:R-:W-:-:S07]  /*5920*/  IMAD.MOV.U32 R30, RZ, RZ, R37 ;  /* 0x000000ffff1e7224 */ /* 0x000fce00078e0025 */
.L_x_64:
[----:B------:R-:W-:Y:S05]  /*5930*/  BSYNC.RECONVERGENT B5 ;  /* 0x0000000000057941 */ /* 0x000fea0003800200 */
.L_x_63:
[----:B------:R-:W0:Y:S01]  /*5940*/  F2F.F64.F32 R14, R30 ;  /* 0x0000001e000e7310 */ /* 0x000e220000201800 */
[----:B------:R-:W-:Y:S07]  /*5950*/  BSSY.RECONVERGENT B5, `(.L_x_65) ;  /* 0x000003d000057945 */ /* 0x000fee0003800200 */
[----:B------:R-:W3:Y:S01]  /*5960*/  F2F.F64.F32 R28, R49 ;  /* 0x00000031001c7310 */ /* 0x000ee20000201800 */
[----:B0-----:R-:W-:-:S07]  /*5970*/  DADD R2, R2, R14 ;  /* 0x0000000002027229 */ /* 0x001fce000000000e */
[----:B------:R-:W0:Y:S01]  /*5980*/  I2F.F64 R20, R26 ;  /* 0x0000001a00147312 */ /* 0x000e220000201c00 */
[----:B---3--:R-:W-:-:S07]  /*5990*/  DFMA R2, R34, R2, R28 ;  /* 0x000000022202722b */ /* 0x008fce000000001c */
[----:B-1----:R-:W1:Y:S01]  /*59a0*/  F2F.F64.F32 R14, R53 ;  /* 0x00000035000e7310 */ /* 0x002e620000201800 */
[----:B0-----:R-:W-:-:S07]  /*59b0*/  DADD R32, R20, -1 ;  /* 0xbff0000014207429 */ /* 0x001fce0000000000 */
[----:B------:R-:W0:Y:S01]  /*59c0*/  F2F.F32.F64 R49, R2 ;  /* 0x0000000200317310 */ /* 0x000e220000301000 */
[----:B-1----:R-:W-:-:S07]  /*59d0*/  DSETP.GE.AND P1, PT, R32, R14, PT ;  /* 0x0000000e2000722a */ /* 0x002fce0003f26000 */
[----:B------:R-:W1:Y:S01]  /*59e0*/  I2F.F64 R34, UR40 ;  /* 0x0000002800227d12 */ /* 0x000e620008201c00 */
[----:B0-----:R-:W-:-:S07]  /*59f0*/  FSETP.GTU.AND P2, PT, R49, RZ, PT ;  /* 0x000000ff3100720b */ /* 0x001fce0003f4c000 */
[----:B------:R-:W0:Y:S01]  /*5a00*/  I2F.F64 R30, UR41 ;  /* 0x00000029001e7d12 */ /* 0x000e220008201c00 */
[----:B------:R-:W-:Y:S02]  /*5a10*/  FSETP.GE.AND P1, PT, R49, RZ, P1 ;  /* 0x000000ff3100720b */ /* 0x000fe40000f26000 */
[C---:B--2---:R-:W-:Y:S02]  /*5a20*/  FSETP.GE.AND P2, PT, R51.reuse, RZ, !P2 ;  /* 0x000000ff3300720b */ /* 0x044fe40005746000 */
[----:B------:R-:W-:Y:S01]  /*5a30*/  FSETP.GT.AND P1, PT, R51, RZ, P1 ;  /* 0x000000ff3300720b */ /* 0x000fe20000f24000 */
[----:B-1----:R-:W-:Y:S02]  /*5a40*/  DADD R34, R34, -1 ;  /* 0xbff0000022227429 */ /* 0x002fe40000000000 */
[----:B------:R-:W1:Y:S01]  /*5a50*/  F2F.F64.F32 R20, R51 ;  /* 0x0000003300147310 */ /* 0x000e620000201800 */
[----:B0-----:R-:W-:-:S07]  /*5a60*/  DADD R30, R30, -1 ;  /* 0xbff000001e1e7429 */ /* 0x001fce0000000000 */
[----:B------:R-:W0:Y:S01]  /*5a70*/  F2F.F64.F32 R28, R49 ;  /* 0x00000031001c7310 */ /* 0x000e220000201800 */
[----:B------:R-:W-:Y:S02]  /*5a80*/  DSETP.GT.AND P2, PT, R32, R14, P2 ;  /* 0x0000000e2000722a */ /* 0x000fe40001744000 */
[----:B-1----:R-:W-:-:S04]  /*5a90*/  DSETP.GE.AND P1, PT, R34, R20, P1 ;  /* 0x000000142200722a */ /* 0x002fc80000f26000 */
[----:B------:R-:W-:Y:S02]  /*5aa0*/  DSETP.GT.AND P2, PT, R34, R20, P2 ;  /* 0x000000142200722a */ /* 0x000fe40001744000 */
[----:B0-----:R-:W-:-:S04]  /*5ab0*/  DSETP.GE.AND P1, PT, R30, R28, P1 ;  /* 0x0000001c1e00722a */ /* 0x001fc80000f26000 */
[----:B------:R-:W-:Y:S02]  /*5ac0*/  DSETP.GT.AND P2, PT, R30, R28, P2 ;  /* 0x0000001c1e00722a */ /* 0x000fe40001744000 */
[----:B------:R-:W-:-:S04]  /*5ad0*/  FSETP.GE.AND P1, PT, R53, RZ, P1 ;  /* 0x000000ff3500720b */ /* 0x000fc80000f26000 */
[----:B------:R-:W-:Y:S02]  /*5ae0*/  FSETP.GE.AND P2, PT, R53, RZ, P2 ;  /* 0x000000ff3500720b */ /* 0x000fe40001746000 */
[----:B------:R-:W-:-:S04]  /*5af0*/  SEL R3, RZ, 0x2a, P1 ;  /* 0x0000002aff037807 */ /* 0x000fc80000800000 */
[----:B------:R-:W-:-:S04]  /*5b00*/  SEL R3, R3, 0x1, !P2 ;  /* 0x0000000103037807 */ /* 0x000fc80005000000 */
[----:B------:R-:W-:-:S13]  /*5b10*/  ISETP.NE.AND P3, PT, R3, RZ, PT ;  /* 0x000000ff0300720c */ /* 0x000fda0003f65270 */
[----:B------:R-:W-:Y:S05]  /*5b20*/  @!P3 BRA `(.L_x_66) ;  /* 0x00000000007cb947 */ /* 0x000fea0003800000 */
[----:B------:R-:W-:-:S13]  /*5b30*/  ISETP.NE.AND P3, PT, R3, 0x1, PT ;  /* 0x000000010300780c */ /* 0x000fda0003f65270 */
[----:B------:R-:W-:Y:S05]  /*5b40*/  @P3 BRA `(.L_x_67) ;  /* 0x0000000000683947 */ /* 0x000fea0003800000 */
[----:B------:R-:W-:Y:S01]  /*5b50*/  FADD R29, -R49, R27 ;  /* 0x0000001b311d7221 */ /* 0x000fe20000000100 */
[----:B------:R-:W-:Y:S03]  /*5b60*/  BSSY.RECONVERGENT B6, `(.L_x_68) ;  /* 0x000000d000067945 */ /* 0x000fe60003800200 */
[----:B------:R-:W0:Y:S08]  /*5b70*/  MUFU.RCP R0, R29 ;  /* 0x0000001d00007308 */ /* 0x000e300000001000 */
[----:B------:R-:W1:Y:S01]  /*5b80*/  FCHK P3, R27, R29 ;  /* 0x0000001d1b007302 */ /* 0x000e620000060000 */
[----:B0-----:R-:W-:-:S04]  /*5b90*/  FFMA R15, -R29, R0, 1 ;  /* 0x3f8000001d0f7423 */ /* 0x001fc80000000100 */
[----:B------:R-:W-:-:S04]  /*5ba0*/  FFMA R0, R0, R15, R0 ;  /* 0x0000000f00007223 */ /* 0x000fc80000000000 */
[----:B------:R-:W-:-:S04]  /*5bb0*/  FFMA R2, R0, R27, RZ ;  /* 0x0000001b00027223 */ /* 0x000fc800000000ff */
[----:B------:R-:W-:-:S04]  /*5bc0*/  FFMA R15, -R29, R2, R27 ;  /* 0x000000021d0f7223 */ /* 0x000fc8000000011b */
[----:B------:R-:W-:Y:S01]  /*5bd0*/  FFMA R0, R0, R15, R2 ;  /* 0x0000000f00007223 */ /* 0x000fe20000000002 */
[----:B-1----:R-:W-:Y:S06]  /*5be0*/  @!P3 BRA `(.L_x_69) ;  /* 0x000000000010b947 */ /* 0x002fec0003800000 */
[----:B------:R-:W-:Y:S02]  /*5bf0*/  MOV R28, R27 ;  /* 0x0000001b001c7202 */ /* 0x000fe40000000f00 */
[----:B------:R-:W-:-:S07]  /*5c00*/  MOV R36, 0x5c20 ;  /* 0x00005c2000247802 */ /* 0x000fce0000000f00 */
[----:B------:R-:W-:Y:S05]  /*5c10*/  CALL.REL.NOINC `($__internal_3_$__cuda_sm3x_div_rn_noftz_f32_slowpath) ;  /* 0x0000001c00e07944 */ /* 0x000fea0003c00000 */
[----:B------:R-:W-:-:S07]  /*5c20*/  MOV R0, R37 ;  /* 0x0000002500007202 */ /* 0x000fce0000000f00 */
.L_x_69:
[----:B------:R-:W-:Y:S05]  /*5c30*/  BSYNC.RECONVERGENT B6 ;  /* 0x0000000000067941 */ /* 0x000fea0003800200 */
.L_x_68:
[----:B------:R-:W-:-:S04]  /*5c40*/  FADD R2, -R0, 1 ;  /* 0x3f80000000027421 */ /* 0x000fc80000000100 */
[C---:B------:R-:W-:Y:S01]  /*5c50*/  FMUL R14, R2.reuse, R47 ;  /* 0x0000002f020e7220 */ /* 0x040fe20000400000 */
[C---:B------:R-:W-:Y:S01]  /*5c60*/  FMUL R20, R2.reuse, R46 ;  /* 0x0000002e02147220 */ /* 0x040fe20000400000 */
[----:B------:R-:W-:Y:S02]  /*5c70*/  FMUL R2, R2, R27 ;  /* 0x0000001b02027220 */ /* 0x000fe40000400000 */
[-C--:B------:R-:W-:Y:S01]  /*5c80*/  FFMA R15, R53, R0.reuse, R14 ;  /* 0x00000000350f7223 */ /* 0x080fe2000000000e */
[-C--:B------:R-:W-:Y:S01]  /*5c90*/  FFMA R21, R51, R0.reuse, R20 ;  /* 0x0000000033157223 */ /* 0x080fe20000000014 */
[----:B------:R-:W-:-:S03]  /*5ca0*/  FFMA R27, R49, R0, R2 ;  /* 0x00000000311b7223 */ /* 0x000fc60000000002 */
[----:B------:R0:W-:Y:S04]  /*5cb0*/  ST.E desc[UR36][R16.64], R15 ;  /* 0x0000000f10007985 */ /* 0x0001e8000c101924 */
[----:B------:R0:W-:Y:S04]  /*5cc0*/  ST.E desc[UR36][R16.64+0x4], R21 ;  /* 0x0000041510007985 */ /* 0x0001e8000c101924 */
[----:B------:R0:W-:Y:S01]  /*5cd0*/  ST.E desc[UR36][R16.64+0x8], R27 ;  /* 0x0000081b10007985 */ /* 0x0001e2000c101924 */
[----:B------:R-:W-:Y:S05]  /*5ce0*/  BRA `(.L_x_66) ;  /* 0x00000000000c7947 */ /* 0x000fea0003800000 */
.L_x_67:
[----:B------:R1:W-:Y:S04]  /*5cf0*/  ST.E desc[UR36][R16.64], R53 ;  /* 0x0000003510007985 */ /* 0x0003e8000c101924 */
[----:B------:R1:W-:Y:S04]  /*5d00*/  ST.E desc[UR36][R16.64+0x4], R51 ;  /* 0x0000043310007985 */ /* 0x0003e8000c101924 */
[----:B------:R1:W-:Y:S02]  /*5d10*/  ST.E desc[UR36][R16.64+0x8], R49 ;  /* 0x0000083110007985 */ /* 0x0003e4000c101924 */
.L_x_66:
[----:B------:R-:W-:Y:S05]  /*5d20*/  BSYNC.RECONVERGENT B5 ;  /* 0x0000000000057941 */ /* 0x000fea0003800200 */
.L_x_65:
[----:B------:R-:W-:Y:S01]  /*5d30*/  IADD3 R54, P3, PT, R54, 0x1, RZ ;  /* 0x0000000136367810 */ /* 0x000fe20007f7e0ff */
[----:B0-----:R-:W-:Y:S01]  /*5d40*/  IMAD R15, R59, 0xc, RZ ;  /* 0x0000000c3b0f7824 */ /* 0x001fe200078e02ff */
[----:B------:R-:W-:Y:S02]  /*5d50*/  PLOP3.LUT P1, PT, P2, P1, PT, 0x8, 0x80 ;  /* 0x000000000080781c */ /* 0x000fe40001722170 */
[----:B------:R-:W-:Y:S02]  /*5d60*/  IADD3.X R55, PT, PT, RZ, R55, RZ, P3, !PT ;  /* 0x00000037ff377210 */ /* 0x000fe40001ffe4ff */
[----:B------:R-:W-:Y:S02]  /*5d70*/  ISETP.LT.U32.AND P3, PT, R54, R15, PT ;  /* 0x0000000f3600720c */ /* 0x000fe40003f61070 */
[----:B------:R-:W-:-:S04]  /*5d80*/  SHF.R.S32.HI R0, RZ, 0x1f, R15 ;  /* 0x0000001fff007819 */ /* 0x000fc8000001140f */
[----:B------:R-:W-:-:S13]  /*5d90*/  ISETP.LT.U32.AND.EX P3, PT, R55, R0, PT, P3 ;  /* 0x000000003700720c */ /* 0x000fda0003f61130 */
[----:B------:R-:W-:Y:S05]  /*5da0*/  @P1 BRA P3, `(.L_x_70) ;  /* 0xffffffc0001c1947 */ /* 0x000fea000183ffff */
[----:B------:R-:W-:Y:S05]  /*5db0*/  BSYNC.RECONVERGENT B0 ;  /* 0x0000000000007941 */ /* 0x000fea0003800200 */
.L_x_10:
[----:B------:R-:W-:Y:S01]  /*5dc0*/  ST.E.64 desc[UR36][R4.64], R54 ;  /* 0x0000003604007985 */ /* 0x000fe2000c101b24 */
[----:B------:R-:W0:Y:S03]  /*5dd0*/  LDCU.64 UR4, c[0x0][0x3b8] ;  /* 0x00007700ff0477ac */ /* 0x000e260008000a00 */
[----:B------:R-:W-:Y:S04]  /*5de0*/  ST.E desc[UR36][R18.64], R3 ;  /* 0x0000000312007985 */ /* 0x000fe8000c101924 */
[----:B------:R-:W2:Y:S01]  /*5df0*/  LD.E R7, desc[UR36][R16.64] ;  /* 0x0000002410077980 */ /* 0x000ea2000c101900 */
[C---:B------:R-:W-:Y:S02]  /*5e00*/  SHF.L.U32 R2, R6.reuse, 0x2, RZ ;  /* 0x0000000206027819 */ /* 0x040fe400000006ff */
[----:B------:R-:W-:-:S02]  /*5e10*/  SHF.L.U64.HI R0, R6, 0x2, R57 ;  /* 0x0000000206007819 */ /* 0x000fc40000010239 */
[----:B0-----:R-:W-:-:S04]  /*5e20*/  IADD3 R14, P1, PT, R2, UR4, RZ ;  /* 0x00000004020e7c10 */ /* 0x001fc8000ff3e0ff */
[----:B------:R-:W-:Y:S01]  /*5e30*/  IADD3.X R15, PT, PT, R0, UR5, RZ, P1, !PT ;  /* 0x00000005000f7c10 */ /* 0x000fe20008ffe4ff */
[----:B------:R-:W0:Y:S04]  /*5e40*/  LDCU.128 UR4, c[0x0][0x3c0] ;  /* 0x00007800ff0477ac */ /* 0x000e280008000c00 */
[----:B--2---:R2:W-:Y:S04]  /*5e50*/  STG.E desc[UR36][R14.64], R7 ;  /* 0x000000070e007986 */ /* 0x0045e8000c101924 */
[----:B------:R-:W3:Y:S01]  /*5e60*/  LD.E R27, desc[UR36][R16.64+0x4] ;  /* 0x00000424101b7980 */ /* 0x000ee2000c101900 */
[----:B0-----:R-:W-:-:S04]  /*5e70*/  IADD3 R20, P1, PT, R2, UR4, RZ ;  /* 0x0000000402147c10 */ /* 0x001fc8000ff3e0ff */
[----:B------:R-:W-:Y:S01]  /*5e80*/  IADD3.X R21, PT, PT, R0, UR5, RZ, P1, !PT ;  /* 0x0000000500157c10 */ /* 0x000fe20008ffe4ff */
[----:B------:R-:W2:Y:S01]  /*5e90*/  LDCU.64 UR4, c[0x0][0x408] ;  /* 0x00008100ff0477ac */ /* 0x000ea20008000a00 */
[----:B------:R-:W-:-:S03]  /*5ea0*/  IADD3 R28, P1, PT, R2, UR6, RZ ;  /* 0x00000006021c7c10 */ /* 0x000fc6000ff3e0ff */
[----:B---3--:R0:W-:Y:S04]  /*5eb0*/  STG.E desc[UR36][R20.64], R27 ;  /* 0x0000001b14007986 */ /* 0x0081e8000c101924 */
[----:B------:R-:W3:Y:S01]  /*5ec0*/  LD.E R31, desc[UR36][R16.64+0x8] ;  /* 0x00000824101f7980 */ /* 0x000ee2000c101900 */
[----:B------:R-:W-:Y:S02]  /*5ed0*/  IADD3.X R29, PT, PT, R0, UR7, RZ, P1, !PT ;  /* 0x00000007001d7c10 */ /* 0x000fe40008ffe4ff */
[----:B--2---:R-:W-:-:S03]  /*5ee0*/  IADD3 R14, P1, PT, R2, UR4, RZ ;  /* 0x00000004020e7c10 */ /* 0x004fc6000ff3e0ff */
[----:B---3--:R-:W-:Y:S04]  /*5ef0*/  STG.E desc[UR36][R28.64], R31 ;  /* 0x0000001f1c007986 */ /* 0x008fe8000c101924 */
[----:B------:R-:W2:Y:S01]  /*5f00*/  LD.E R33, desc[UR36][R18.64] ;  /* 0x0000002412217980 */ /* 0x000ea2000c101900 */
[----:B------:R-:W-:Y:S01]  /*5f10*/  IADD3.X R15, PT, PT, R0, UR5, RZ, P1, !PT ;  /* 0x00000005000f7c10 */ /* 0x000fe20008ffe4ff */
[----:B------:R-:W0:Y:S04]  /*5f20*/  LDCU.64 UR4, c[0x0][0x418] ;  /* 0x00008300ff0477ac */ /* 0x000e280008000a00 */
[----:B--2---:R-:W-:Y:S04]  /*5f30*/  STG.E desc[UR36][R14.64], R33 ;  /* 0x000000210e007986 */ /* 0x004fe8000c101924 */
[----:B------:R-:W2:Y:S01]  /*5f40*/  LD.E.64 R2, desc[UR36][R4.64] ;  /* 0x0000002404027980 */ /* 0x000ea2000c101b00 */
[----:B0-----:R-:W-:-:S04]  /*5f50*/  LEA R20, P1, R6, UR4, 0x3 ;  /* 0x0000000406147c11 */ /* 0x001fc8000f8218ff */
[----:B------:R-:W-:-:S05]  /*5f60*/  LEA.HI.X R21, R6, UR5, R57, 0x3, P1 ;  /* 0x0000000506157c11 */ /* 0x000fca00088f1c39 */
[----:B--2---:R0:W-:Y:S04]  /*5f70*/  STG.E.64 desc[UR36][R20.64], R2 ;  /* 0x0000000214007986 */ /* 0x0041e8000c101b24 */
[----:B------:R-:W2:Y:S04]  /*5f80*/  LD.E R7, desc[UR36][R16.64+0x4] ;  /* 0x0000042410077980 */ /* 0x000ea8000c101900 */
[----:B------:R-:W3:Y:S04]  /*5f90*/  LD.E R27, desc[UR36][R16.64+0x8] ;  /* 0x00000824101b7980 */ /* 0x000ee8000c101900 */
[----:B------:R-:W4:Y:S01]  /*5fa0*/  LD.E R6, desc[UR36][R16.64] ;  /* 0x0000002410067980 */ /* 0x000f22000c101900 */
[----:B------:R-:W-:Y:S01]  /*5fb0*/  UIADD3 UR4, UPT, UPT, UR40, -0x1, URZ ;  /* 0xffffffff28047890 */ /* 0x000fe2000fffe0ff */
[----:B0-----:R-:W-:-:S05]  /*5fc0*/  VIADD R3, R26, 0xffffffff ;  /* 0xffffffff1a037836 */ /* 0x001fca0000000000 */
[----:B------:R-:W-:Y:S02]  /*5fd0*/  I2FP.F32.S32 R0, UR4 ;  /* 0x0000000400007c45 */ /* 0x000fe40008201400 */
[----:B------:R-:W-:Y:S02]  /*5fe0*/  I2FP.F32.S32 R3, R3 ;  /* 0x0000000300037245 */ /* 0x000fe40000201400 */
[----:B--2---:R-:W-:-:S04]  /*5ff0*/  FSETP.GT.AND P1, PT, R7, RZ, PT ;  /* 0x000000ff0700720b */ /* 0x004fc80003f24000 */
[----:B------:R-:W-:Y:S02]  /*6000*/  FSEL R7, R7, 9.9999997473787516356e-05, P1 ;  /* 0x38d1b71707077808 */ /* 0x000fe40000800000 */
[----:B---3--:R-:W-:Y:S02]  /*6010*/  FSETP.GT.AND P1, PT, R27, RZ, PT ;  /* 0x000000ff1b00720b */ /* 0x008fe40003f24000 */
[----:B------:R-:W-:Y:S02]  /*6020*/  FSETP.GEU.AND P2, PT, R7, R0, PT ;  /* 0x000000000700720b */ /* 0x000fe40003f4e000 */
[----:B------:R-:W-:Y:S02]  /*6030*/  FSEL R27, R27, 9.9999997473787516356e-05, P1 ;  /* 0x38d1b7171b1b7808 */ /* 0x000fe40000800000 */
[----:B----4-:R-:W-:Y:S02]  /*6040*/  FSETP.GT.AND P1, PT, R6, RZ, PT ;  /* 0x000000ff0600720b */ /* 0x010fe40003f24000 */
[----:B------:R-:W-:-:S02]  /*6050*/  FSEL R43, R7, R63, !P2 ;  /* 0x0000003f072b7208 */ /* 0x000fc40005000000 */
[C---:B------:R-:W-:Y:S02]  /*6060*/  FSETP.GEU.AND P2, PT, R27.reuse, R58, PT ;  /* 0x0000003a1b00720b */ /* 0x040fe40003f4e000 */
[----:B------:R-:W-:Y:S01]  /*6070*/  FSEL R2, R6, 9.9999997473787516356e-05, P1 ;  /* 0x38d1b71706027808 */ /* 0x000fe20000800000 */
[----:B------:R-:W-:Y:S01]  /*6080*/  F2I.FLOOR.NTZ R14, R43 ;  /* 0x0000002b000e7305 */ /* 0x000fe20000207100 */
[----:B------:R-:W-:Y:S01]  /*6090*/  FSEL R44, R27, R62, !P2 ;  /* 0x0000003e1b2c7208 */ /* 0x000fe20005000000 */
[----:B------:R-:W0:Y:S01]  /*60a0*/  LDC.64 R6, c[0x0][0x380] ;  /* 0x0000e000ff067b82 */ /* 0x000e220000000a00 */
[----:B------:R-:W-:-:S04]  /*60b0*/  FSETP.GEU.AND P1, PT, R2, R3, PT ;  /* 0x000000030200720b */ /* 0x000fc80003f2e000 */
[----:B------:R-:W-:Y:S01]  /*60c0*/  FSEL R42, R2, R64, !P1 ;  /* 0x00000040022a7208 */ /* 0x000fe20004800000 */
[----:B------:R-:W2:Y:S01]  /*60d0*/  F2I.FLOOR.NTZ R21, R44 ;  /* 0x0000002c00157305 */ /* 0x000ea20000207100 */
[----:B------:R-:W-:-:S07]  /*60e0*/  IMAD R2, R26, UR40, RZ ;  /* 0x000000281a027c24 */ /* 0x000fce000f8e02ff */
        /* <DEDUP_REMOVED lines=59> */
[----:B-1----:R-:W-:-:S10]  /*64a0*/  DADD R6, R14, R6 ;  /* 0x000000000e067229 */ /* 0x002fd40000000006 */
[----:B------:R-:W0:Y:S02]  /*64b0*/  F2F.F32.F64 R7, R6 ;  /* 0x0000000600077310 */ /* 0x000e240000301000 */
        /* <DEDUP_REMOVED lines=45> */
[----:B0-----:R-:W-:-:S05]  /*6790*/  DADD R14, -R6, 1 ;  /* 0x3ff00000060e7429 */ /* 0x001fca0000000100 */
        /* <DEDUP_REMOVED lines=47> */
[----:B------:R-:W-:Y:S01]  /*6a90*/  FSEL R30, R15, R62, !P2 ;  /* 0x0000003e0f1e7208 */ /* 0x000fe20005000000 */
[----:B------:R-:W1:Y:S01]  /*6aa0*/  LDC.64 R8, c[0x0][0x390] ;  /* 0x0000e400ff087b82 */ /* 0x000e620000000a00 */
[C---:B------:R-:W-:Y:S01]  /*6ab0*/  FSETP.GEU.AND P1, PT, R0.reuse, R3, PT ;  /* 0x000000030000720b */ /* 0x040fe20003f2e000 */
[----:B------:R-:W-:Y:S03]  /*6ac0*/  F2I.FLOOR.NTZ R6, R27 ;  /* 0x0000001b00067305 */ /* 0x000fe60000207100 */
[----:B------:R-:W-:-:S05]  /*6ad0*/  FSEL R0, R0, R64, !P1 ;  /* 0x0000004000007208 */ /* 0x000fca0004800000 */
[----:B0-----:R-:W0:Y:S08]  /*6ae0*/  F2I.FLOOR.NTZ R7, R30 ;  /* 0x0000001e00077305 */ /* 0x001e300000207100 */
[----:B------:R-:W2:Y:S01]  /*6af0*/  F2I.FLOOR.NTZ R3, R0 ;  /* 0x0000000000037305 */ /* 0x000ea20000207100 */
[----:B0-----:R-:W-:-:S04]  /*6b00*/  IMAD R6, R7, UR40, R6 ;  /* 0x0000002807067c24 */ /* 0x001fc8000f8e0206 */
[----:B--2---:R-:W-:-:S04]  /*6b10*/  IMAD R3, R26, R6, R3 ;  /* 0x000000061a037224 */ /* 0x004fc800078e0203 */
[----:B-1----:R-:W-:-:S05]  /*6b20*/  IMAD.WIDE R8, R3, 0x4, R8 ;  /* 0x0000000403087825 */ /* 0x002fca00078e0208 */
        /* <DEDUP_REMOVED lines=8> */
[----:B------:R-:W5:Y:S04]  /*6bb0*/  LDG.E R43, desc[UR36][R14.64+0x4] ;  /* 0x000004240e2b7981 */ /* 0x000f68000c1e1900 */
[----:B------:R-:W5:Y:S04]  /*6bc0*/  LDG.E R38, desc[UR36][R2.64] ;  /* 0x0000002402267981 */ /* 0x000f68000c1e1900 */
[----:B------:R0:W5:Y:S01]  /*6bd0*/  LDG.E R45, desc[UR36][R2.64+0x4] ;  /* 0x00000424022d7981 */ /* 0x000162000c1e1900 */
[----:B------:R-:W1:Y:S08]  /*6be0*/  FRND.FLOOR R7, R0 ;  /* 0x0000000000077307 */ /* 0x000e700000205000 */
[----:B------:R-:W0:Y:S01]  /*6bf0*/  FRND.FLOOR R6, R27 ;  /* 0x0000001b00067307 */ /* 0x000e220000205000 */
[----:B-1----:R-:W-:-:S07]  /*6c00*/  FADD R34, R0, -R7 ;  /* 0x8000000700227221 */ /* 0x002fce0000000000 */
[----:B------:R-:W1:Y:S01]  /*6c10*/  F2F.F64.F32 R20, R34 ;  /* 0x0000002200147310 */ /* 0x000e620000201800 */
[----:B0-----:R-:W-:-:S07]  /*6c20*/  FADD R35, R27, -R6 ;  /* 0x800000061b237221 */ /* 0x001fce0000000000 */
[----:B------:R-:W0:Y:S08]  /*6c30*/  FRND.FLOOR R31, R30 ;  /* 0x0000001e001f7307 */ /* 0x000e300000205000 */
[----:B------:R-:W0:Y:S01]  /*6c40*/  F2F.F64.F32 R6, R35 ;  /* 0x0000002300067310 */ /* 0x000e220000201800 */
[----:B-1----:R-:W-:Y:S01]  /*6c50*/  DADD R20, -R20, 1 ;  /* 0x3ff0000014147429 */ /* 0x002fe20000000100 */
[----:B0-----:R-:W-:-:S06]  /*6c60*/  FADD R36, R30, -R31 ;  /* 0x8000001f1e247221 */ /* 0x001fcc0000000000 */
[----:B------:R-:W-:Y:S01]  /*6c70*/  F2F.F64.F32 R2, R36 ;  /* 0x0000002400027310 */ /* 0x000fe20000201800 */
[----:B------:R-:W-:-:S07]  /*6c80*/  DADD R10, -R6, 1 ;  /* 0x3ff00000060a7429 */ /* 0x000fce0000000100 */
[----:B----4-:R-:W0:Y:S08]  /*6c90*/  F2F.F64.F32 R28, R33 ;  /* 0x00000021001c7310 */ /* 0x010e300000201800 */
[----:B--2---:R-:W1:Y:S01]  /*6ca0*/  F2F.F64.F32 R8, R32 ;  /* 0x0000002000087310 */ /* 0x004e620000201800 */
[----:B0-----:R-:W-:-:S07]  /*6cb0*/  DMUL R28, R20, R28 ;  /* 0x0000001c141c7228 */ /* 0x001fce0000000000 */
[----:B---3--:R-:W0:Y:S01]  /*6cc0*/  F2F.F64.F32 R30, R37 ;  /* 0x00000025001e7310 */ /* 0x008e220000201800 */
[----:B------:R-:W-:-:S07]  /*6cd0*/  DMUL R28, R10, R28 ;  /* 0x0000001c0a1c7228 */ /* 0x000fce0000000000 */
[----:B-----5:R-:W2:Y:S01]  /*6ce0*/  F2F.F64.F32 R32, R38 ;  /* 0x0000002600207310 */ /* 0x020ea20000201800 */
[----:B-1----:R-:W-:Y:S02]  /*6cf0*/  DMUL R14, R8, R20 ;  /* 0x00000014080e7228 */ /* 0x002fe40000000000 */
[C---:B------:R-:W-:Y:S02]  /*6d00*/  DADD R8, -R2.reuse, 1 ;  /* 0x3ff0000002087429 */ /* 0x040fe40000000100 */
[----:B------:R-:W-:-:S04]  /*6d10*/  DMUL R28, R2, R28 ;  /* 0x0000001c021c7228 */ /* 0x000fc80000000000 */
        /* <DEDUP_REMOVED lines=25> */
[----:B------:R-:W0:Y:S02]  /*6eb0*/  F2F.F32.F64 R3, R2 ;  /* 0x0000000200037310 */ /* 0x000e240000301000 */
[----:B0-----:R1:W-:Y:S02]  /*6ec0*/  STG.E desc[UR36][R12.64], R3 ;  /* 0x000000030c007986 */ /* 0x0013e4000c101924 */
.L_x_9:
[----:B------:R-:W-:Y:S05]  /*6ed0*/  BSYNC.RECONVERGENT B1 ;  /* 0x0000000000017941 */ /* 0x000fea0003800200 */
.L_x_8:
[----:B------:R-:W-:Y:S05]  /*6ee0*/  @!P0 BRA `(.L_x_71) ;  /* 0xffffff98000c8947 */ /* 0x000fea000383ffff */
[----:B------:R-:W-:Y:S05]  /*6ef0*/  BSYNC.RECONVERGENT B2 ;  /* 0x0000000000027941 */ /* 0x000fea0003800200 */
.L_x_7:
[----:B------:R-:W-:Y:S02]  /*6f00*/  MOV R2, 0x10 ;  /* 0x0000001000027802 */ /* 0x000fe40000000f00 */
[----:B------:R-:W-:Y:S02]  /*6f10*/  MOV R4, R22 ;  /* 0x0000001600047202 */ /* 0x000fe40000000f00 */
[----:B------:R2:W4:Y:S01]  /*6f20*/  LDC.64 R6, c[0x4][R2] ;  /* 0x0100000002067b82 */ /* 0x0005220000000a00 */
[----:B------:R-:W-:-:S07]  /*6f30*/  MOV R5, R23 ;  /* 0x0000001700057202 */ /* 0x000fce0000000f00 */
[----:B------:R-:W-:-:S07]  /*6f40*/  LEPC R20, `(.L_x_72) ;  /* 0x000000001014794e */ /* 0x000fce0000000000 */
[----:B01234-:R-:W-:Y:S05]  /*6f50*/  CALL.ABS.NOINC R6 ;  /* 0x0000000006007343 */ /* 0x01ffea0003c00000 */
.L_x_72:
[----:B------:R0:W1:Y:S01]  /*6f60*/  LDC.64 R6, c[0x4][R2] ;  /* 0x0100000002067b82 */ /* 0x0000620000000a00 */
[----:B------:R-:W-:Y:S02]  /*6f70*/  MOV R4, R16 ;  /* 0x0000001000047202 */ /* 0x000fe40000000f00 */
[----:B------:R-:W-:-:S07]  /*6f80*/  MOV R5, R17 ;  /* 0x0000001100057202 */ /* 0x000fce0000000f00 */
[----:B------:R-:W-:-:S07]  /*6f90*/  LEPC R20, `(.L_x_73) ;  /* 0x000000001014794e */ /* 0x000fce0000000000 */
[----:B01----:R-:W-:Y:S05]  /*6fa0*/  CALL.ABS.NOINC R6 ;  /* 0x0000000006007343 */ /* 0x003fea0003c00000 */
.L_x_73:
[----:B------:R-:W0:Y:S01]  /*6fb0*/  LDC.64 R2, c[0x4][R2] ;  /* 0x0100000002027b82 */ /* 0x000e220000000a00 */
[----:B------:R-:W-:Y:S01]  /*6fc0*/  IMAD.MOV.U32 R4, RZ, RZ, R18 ;  /* 0x000000ffff047224 */ /* 0x000fe200078e0012 */
[----:B------:R-:W-:-:S07]  /*6fd0*/  MOV R5, R19 ;  /* 0x0000001300057202 */ /* 0x000fce0000000f00 */
[----:B------:R-:W-:-:S07]  /*6fe0*/  LEPC R20, `(.L_x_74) ;  /* 0x000000001014794e */ /* 0x000fce0000000000 */
[----:B0-----:R-:W-:Y:S05]  /*6ff0*/  CALL.ABS.NOINC R2 ;  /* 0x0000000002007343 */ /* 0x001fea0003c00000 */
.L_x_74:
[----:B------:R-:W-:Y:S05]  /*7000*/  EXIT ;  /* 0x000000000000794d */ /* 0x000fea0003800000 */
        .weak           $__internal_0_$__cuda_sm20_div_rn_f64_full
        .type           $__internal_0_$__cuda_sm20_div_rn_f64_full,@function
        .size           $__internal_0_$__cuda_sm20_div_rn_f64_full,($__internal_1_$__cuda_sm20_div_u64 - $__internal_0_$__cuda_sm20_div_rn_f64_full)
$__internal_0_$__cuda_sm20_div_rn_f64_full:
[C---:B------:R-:W-:Y:S01]  /*7010*/  FSETP.GEU.AND P1, PT, |R31|.reuse, 1.469367938527859385e-39, PT ;  /* 0x001000001f00780b */ /* 0x040fe20003f2e200 */
[----:B------:R-:W-:Y:S01]  /*7020*/  BSSY.RECONVERGENT B4, `(.L_x_75) ;  /* 0x0000056000047945 */ /* 0x000fe20003800200 */
[----:B------:R-:W-:Y:S02]  /*7030*/  LOP3.LUT R28, R31, 0x800fffff, RZ, 0xc0, !PT ;  /* 0x800fffff1f1c7812 */ /* 0x000fe400078ec0ff */
[----:B------:R-:W-:Y:S02]  /*7040*/  FSETP.GEU.AND P3, PT, |R33|, 1.469367938527859385e-39, PT ;  /* 0x001000002100780b */ /* 0x000fe40003f6e200 */
[----:B------:R-:W-:Y:S02]  /*7050*/  LOP3.LUT R29, R28, 0x3ff00000, RZ, 0xfc, !PT ;  /* 0x3ff000001c1d7812 */ /* 0x000fe400078efcff */
[----:B------:R-:W-:Y:S02]  /*7060*/  MOV R28, R30 ;  /* 0x0000001e001c7202 */ /* 0x000fe40000000f00 */
[----:B------:R-:W-:-:S02]  /*7070*/  MOV R40, 0x1 ;  /* 0x0000000100287802 */ /* 0x000fc40000000f00 */
[----:B------:R-:W-:Y:S01]  /*7080*/  LOP3.LUT R70, R33, 0x7ff00000, RZ, 0xc0, !PT ;  /* 0x7ff0000021467812 */ /* 0x000fe200078ec0ff */
[----:B------:R-:W-:Y:S01]  /*7090*/  @!P1 DMUL R28, R30, 8.98846567431157953865e+307 ;  /* 0x7fe000001e1c9828 */ /* 0x000fe20000000000 */
[C---:B------:R-:W-:Y:S02]  /*70a0*/  LOP3.LUT R73, R31.reuse, 0x7ff00000, RZ, 0xc0, !PT ;  /* 0x7ff000001f497812 */ /* 0x040fe400078ec0ff */
[----:B------:R-:W-:Y:S02]  /*70b0*/  MOV R72, 0x1ca00000 ;  /* 0x1ca0000000487802 */ /* 0x000fe40000000f00 */
[----:B------:R-:W-:Y:S01]  /*70c0*/  @!P3 LOP3.LUT R43, R31, 0x7ff00000, RZ, 0xc0, !PT ;  /* 0x7ff000001f2bb812 */ /* 0x000fe200078ec0ff */
[----:B------:R-:W0:Y:S01]  /*70d0*/  MUFU.RCP64H R41, R29 ;  /* 0x0000001d00297308 */ /* 0x000e220000001800 */
[C---:B------:R-:W-:Y:S02]  /*70e0*/  ISETP.GE.U32.AND P2, PT, R70.reuse, R73, PT ;  /* 0x000000494600720c */ /* 0x040fe40003f46070 */
[----:B------:R-:W-:-:S02]  /*70f0*/  @!P3 ISETP.GE.U32.AND P4, PT, R70, R43, PT ;  /* 0x0000002b4600b20c */ /* 0x000fc40003f86070 */
[----:B------:R-:W-:Y:S02]  /*7100*/  @!P3 MOV R42, RZ ;  /* 0x000000ff002ab202 */ /* 0x000fe40000000f00 */
[----:B------:R-:W-:Y:S02]  /*7110*/  @!P3 SEL R43, R72, 0x63400000, !P4 ;  /* 0x63400000482bb807 */ /* 0x000fe40006000000 */
[----:B------:R-:W-:Y:S02]  /*7120*/  @!P1 LOP3.LUT R73, R29, 0x7ff00000, RZ, 0xc0, !PT ;  /* 0x7ff000001d499812 */ /* 0x000fe400078ec0ff */
[----:B------:R-:W-:-:S04]  /*7130*/  @!P3 LOP3.LUT R43, R43, 0x80000000, R33, 0xf8, !PT ;  /* 0x800000002b2bb812 */ /* 0x000fc800078ef821 */
[----:B------:R-:W-:Y:S01]  /*7140*/  @!P3 LOP3.LUT R43, R43, 0x100000, RZ, 0xfc, !PT ;  /* 0x001000002b2bb812 */ /* 0x000fe200078efcff */
[----:B0-----:R-:W-:-:S08]  /*7150*/  DFMA R36, R40, -R28, 1 ;  /* 0x3ff000002824742b */ /* 0x001fd0000000081c */
[----:B------:R-:W-:-:S08]  /*7160*/  DFMA R36, R36, R36, R36 ;  /* 0x000000242424722b */ /* 0x000fd00000000024 */
[----:B------:R-:W-:Y:S01]  /*7170*/  DFMA R40, R40, R36, R40 ;  /* 0x000000242828722b */ /* 0x000fe20000000028 */
[----:B------:R-:W-:Y:S01]  /*7180*/  SEL R37, R72, 0x63400000, !P2 ;  /* 0x6340000048257807 */ /* 0x000fe20005000000 */
[----:B------:R-:W-:-:S03]  /*7190*/  IMAD.MOV.U32 R36, RZ, RZ, R32 ;  /* 0x000000ffff247224 */ /* 0x000fc600078e0020 */
[----:B------:R-:W-:-:S06]  /*71a0*/  LOP3.LUT R37, R37, 0x800fffff, R33, 0xf8, !PT ;  /* 0x800fffff25257812 */ /* 0x000fcc00078ef821 */
[----:B------:R-:W-:Y:S02]  /*71b0*/  @!P3 DFMA R36, R36, 2, -R42 ;  /* 0x400000002424b82b */ /* 0x000fe4000000082a */
[----:B------:R-:W-:-:S08]  /*71c0*/  DFMA R42, R40, -R28, 1 ;  /* 0x3ff00000282a742b */ /* 0x000fd0000000081c */
[----:B------:R-:W-:-:S08]  /*71d0*/  DFMA R40, R40, R42, R40 ;  /* 0x0000002a2828722b */ /* 0x000fd00000000028 */
[----:B------:R-:W-:-:S08]  /*71e0*/  DMUL R42, R40, R36 ;  /* 0x00000024282a7228 */ /* 0x000fd00000000000 */
[----:B------:R-:W-:-:S08]  /*71f0*/  DFMA R44, R42, -R28, R36 ;  /* 0x8000001c2a2c722b */ /* 0x000fd00000000024 */
[----:B------:R-:W-:Y:S01]  /*7200*/  DFMA R40, R40, R44, R42 ;  /* 0x0000002c2828722b */ /* 0x000fe2000000002a */
[----:B------:R-:W-:Y:S02]  /*7210*/  MOV R44, R70 ;  /* 0x00000046002c7202 */ /* 0x000fe40000000f00 */
[----:B------:R-:W-:-:S04]  /*7220*/  @!P3 LOP3.LUT R44, R37, 0x7ff00000, RZ, 0xc0, !PT ;  /* 0x7ff00000252cb812 */ /* 0x000fc800078ec0ff */
[----:B------:R-:W-:-:S04]  /*7230*/  IADD3 R42, PT, PT, R44, -0x1, RZ ;  /* 0xffffffff2c2a7810 */ /* 0x000fc80007ffe0ff */
[----:B------:R-:W-:Y:S02]  /*7240*/  ISETP.GT.U32.AND P1, PT, R42, 0x7feffffe, PT ;  /* 0x7feffffe2a00780c */ /* 0x000fe40003f24070 */
[----:B------:R-:W-:-:S04]  /*7250*/  IADD3 R42, PT, PT, R73, -0x1, RZ ;  /* 0xffffffff492a7810 */ /* 0x000fc80007ffe0ff */
[----:B------:R-:W-:-:S13]  /*7260*/  ISETP.GT.U32.OR P1, PT, R42, 0x7feffffe, P1 ;  /* 0x7feffffe2a00780c */ /* 0x000fda0000f24470 */
[----:B------:R-:W-:Y:S05]  /*7270*/  @P1 BRA `(.L_x_76) ;  /* 0x00000000006c1947 */ /* 0x000fea0003800000 */
[----:B------:R-:W-:-:S04]  /*7280*/  LOP3.LUT R33, R31, 0x7ff00000, RZ, 0xc0, !PT ;  /* 0x7ff000001f217812 */ /* 0x000fc800078ec0ff */
[CC--:B------:R-:W-:Y:S02]  /*7290*/  VIADDMNMX R32, R70.reuse, -R33.reuse, 0xb9600000, !PT ;  /* 0xb960000046207446 */ /* 0x0c0fe40007800921 */
[----:B------:R-:W-:Y:S02]  /*72a0*/  ISETP.GE.U32.AND P1, PT, R70, R33, PT ;  /* 0x000000214600720c */ /* 0x000fe40003f26070 */
[----:B------:R-:W-:Y:S02]  /*72b0*/  VIMNMX R32, PT, PT, R32, 0x46a00000, PT ;  /* 0x46a0000020207848 */ /* 0x000fe40003fe0100 */
[----:B------:R-:W-:-:S05]  /*72c0*/  SEL R33, R72, 0x63400000, !P1 ;  /* 0x6340000048217807 */ /* 0x000fca0004800000 */
[----:B------:R-:W-:Y:S01]  /*72d0*/  IMAD.IADD R44, R32, 0x1, -R33 ;  /* 0x00000001202c7824 */ /* 0x000fe200078e0a21 */
[----:B------:R-:W-:-:S04]  /*72e0*/  MOV R32, RZ ;  /* 0x000000ff00207202 */ /* 0x000fc80000000f00 */
[----:B------:R-:W-:-:S06]  /*72f0*/  IADD3 R33, PT, PT, R44, 0x7fe00000, RZ ;  /* 0x7fe000002c217810 */ /* 0x000fcc0007ffe0ff */
[----:B------:R-:W-:-:S10]  /*7300*/  DMUL R42, R40, R32 ;  /* 0x00000020282a7228 */ /* 0x000fd40000000000 */
[----:B------:R-:W-:-:S13]  /*7310*/  FSETP.GTU.AND P1, PT, |R43|, 1.469367938527859385e-39, PT ;  /* 0x001000002b00780b */ /* 0x000fda0003f2c200 */
[----:B------:R-:W-:Y:S05]  /*7320*/  @P1 BRA `(.L_x_77) ;  /* 0x0000000000941947 */ /* 0x000fea0003800000 */
[----:B------:R-:W-:Y:S01]  /*7330*/  DFMA R28, R40, -R28, R36 ;  /* 0x8000001c281c722b */ /* 0x000fe20000000024 */
[----:B------:R-:W-:-:S09]  /*7340*/  MOV R32, RZ ;  /* 0x000000ff00207202 */ /* 0x000fd20000000f00 */
[C---:B------:R-:W-:Y:S02]  /*7350*/  FSETP.NEU.AND P1, PT, R29.reuse, RZ, PT ;  /* 0x000000ff1d00720b */ /* 0x040fe40003f2d000 */
[----:B------:R-:W-:-:S04]  /*7360*/  LOP3.LUT R31, R29, 0x80000000, R31, 0x48, !PT ;  /* 0x800000001d1f7812 */ /* 0x000fc800078e481f */
[----:B------:R-:W-:-:S07]  /*7370*/  LOP3.LUT R33, R31, R33, RZ, 0xfc, !PT ;  /* 0x000000211f217212 */ /* 0x000fce00078efcff */
[----:B------:R-:W-:Y:S05]  /*7380*/  @!P1 BRA `(.L_x_77) ;  /* 0x00000000007c9947 */ /* 0x000fea0003800000 */
[----:B------:R-:W-:Y:S01]  /*7390*/  IADD3 R29, PT, PT, -R44, RZ, RZ ;  /* 0x000000ff2c1d7210 */ /* 0x000fe20007ffe1ff */
[----:B------:R-:W-:Y:S01]  /*73a0*/  IMAD.MOV.U32 R28, RZ, RZ, RZ ;  /* 0x000000ffff1c7224 */ /* 0x000fe200078e00ff */
[----:B------:R-:W-:-:S05]  /*73b0*/  DMUL.RP R32, R40, R32 ;  /* 0x0000002028207228 */ /* 0x000fca0000008000 */
[----:B------:R-:W-:-:S05]  /*73c0*/  DFMA R28, R42, -R28, R40 ;  /* 0x8000001c2a1c722b */ /* 0x000fca0000000028 */
[----:B------:R-:W-:Y:S02]  /*73d0*/  LOP3.LUT R31, R33, R31, RZ, 0x3c, !PT ;  /* 0x0000001f211f7212 */ /* 0x000fe400078e3cff */
[----:B------:R-:W-:-:S04]  /*73e0*/  IADD3 R28, PT, PT, -R44, -0x43300000, RZ ;  /* 0xbcd000002c1c7810 */ /* 0x000fc80007ffe1ff */
[----:B------:R-:W-:-:S04]  /*73f0*/  FSETP.NEU.AND P1, PT, |R29|, R28, PT ;  /* 0x0000001c1d00720b */ /* 0x000fc80003f2d200 */
[----:B------:R-:W-:Y:S02]  /*7400*/  FSEL R42, R32, R42, !P1 ;  /* 0x0000002a202a7208 */ /* 0x000fe40004800000 */
[----:B------:R-:W-:Y:S01]  /*7410*/  FSEL R43, R31, R43, !P1 ;  /* 0x0000002b1f2b7208 */ /* 0x000fe20004800000 */
[----:B------:R-:W-:Y:S06]  /*7420*/  BRA `(.L_x_77) ;  /* 0x0000000000547947 */ /* 0x000fec0003800000 */
.L_x_76:
[----:B------:R-:W-:-:S14]  /*7430*/  DSETP.NAN.AND P1, PT, R32, R32, PT ;  /* 0x000000202000722a */ /* 0x000fdc0003f28000 */
[----:B------:R-:W-:Y:S05]  /*7440*/  @P1 BRA `(.L_x_78) ;  /* 0x0000000000441947 */ /* 0x000fea0003800000 */
[----:B------:R-:W-:-:S14]  /*7450*/  DSETP.NAN.AND P1, PT, R30, R30, PT ;  /* 0x0000001e1e00722a */ /* 0x000fdc0003f28000 */
[----:B------:R-:W-:Y:S05]  /*7460*/  @P1 BRA `(.L_x_79) ;  /* 0x0000000000301947 */ /* 0x000fea0003800000 */
[----:B------:R-:W-:Y:S02]  /*7470*/  ISETP.NE.AND P1, PT, R44, R73, PT ;  /* 0x000000492c00720c */ /* 0x000fe40003f25270 */
[----:B------:R-:W-:Y:S02]  /*7480*/  MOV R42, 0x0 ;  /* 0x00000000002a7802 */ /* 0x000fe40000000f00 */
[----:B------:R-:W-:-:S09]  /*7490*/  MOV R43, 0xfff80000 ;  /* 0xfff80000002b7802 */ /* 0x000fd20000000f00 */
[----:B------:R-:W-:Y:S05]  /*74a0*/  @!P1 BRA `(.L_x_77) ;  /* 0x0000000000349947 */ /* 0x000fea0003800000 */
[----:B------:R-:W-:Y:S02]  /*74b0*/  ISETP.NE.AND P1, PT, R44, 0x7ff00000, PT ;  /* 0x7ff000002c00780c */ /* 0x000fe40003f25270 */
[----:B------:R-:W-:Y:S02]  /*74c0*/  LOP3.LUT R43, R33, 0x80000000, R31, 0x48, !PT ;  /* 0x80000000212b7812 */ /* 0x000fe400078e481f */
[----:B------:R-:W-:-:S13]  /*74d0*/  ISETP.EQ.OR P1, PT, R73, RZ, !P1 ;  /* 0x000000ff4900720c */ /* 0x000fda0004f22670 */
[----:B------:R-:W-:Y:S02]  /*74e0*/  @P1 LOP3.LUT R28, R43, 0x7ff00000, RZ, 0xfc, !PT ;  /* 0x7ff000002b1c1812 */ /* 0x000fe400078efcff */
[----:B------:R-:W-:Y:S02]  /*74f0*/  @!P1 MOV R42, RZ ;  /* 0x000000ff002a9202 */ /* 0x000fe40000000f00 */
[----:B------:R-:W-:Y:S01]  /*7500*/  @P1 MOV R42, RZ ;  /* 0x000000ff002a1202 */ /* 0x000fe20000000f00 */
[----:B------:R-:W-:Y:S01]  /*7510*/  @P1 IMAD.MOV.U32 R43, RZ, RZ, R28 ;  /* 0x000000ffff2b1224 */ /* 0x000fe200078e001c */
[----:B------:R-:W-:Y:S06]  /*7520*/  BRA `(.L_x_77) ;  /* 0x0000000000147947 */ /* 0x000fec0003800000 */
.L_x_79:
[----:B------:R-:W-:Y:S02]  /*7530*/  LOP3.LUT R43, R31, 0x80000, RZ, 0xfc, !PT ;  /* 0x000800001f2b7812 */ /* 0x000fe400078efcff */
[----:B------:R-:W-:Y:S01]  /*7540*/  MOV R42, R30 ;  /* 0x0000001e002a7202 */ /* 0x000fe20000000f00 */
[----:B------:R-:W-:Y:S06]  /*7550*/  BRA `(.L_x_77) ;  /* 0x0000000000087947 */ /* 0x000fec0003800000 */
.L_x_78:
[----:B------:R-:W-:Y:S02]  /*7560*/  LOP3.LUT R43, R33, 0x80000, RZ, 0xfc, !PT ;  /* 0x00080000212b7812 */ /* 0x000fe400078efcff */
[----:B------:R-:W-:-:S07]  /*7570*/  MOV R42, R32 ;  /* 0x00000020002a7202 */ /* 0x000fce0000000f00 */
.L_x_77:
[----:B------:R-:W-:Y:S05]  /*7580*/  BSYNC.RECONVERGENT B4 ;  /* 0x0000000000047941 */ /* 0x000fea0003800200 */
.L_x_75:
[----:B------:R-:W-:Y:S02]  /*7590*/  HFMA2 R29, -RZ, RZ, 0, 0 ;  /* 0x00000000ff1d7431 */ /* 0x000fe400000001ff */
[----:B------:R-:W-:Y:S01]  /*75a0*/  IMAD.MOV.U32 R28, RZ, RZ, R66 ;  /* 0x000000ffff1c7224 */ /* 0x000fe200078e0042 */
[----:B------:R-:W-:Y:S02]  /*75b0*/  MOV R30, R42 ;  /* 0x0000002a001e7202 */ /* 0x000fe40000000f00 */
[----:B------:R-:W-:Y:S01]  /*75c0*/  MOV R31, R43 ;  /* 0x0000002b001f7202 */ /* 0x000fe20000000f00 */
[----:B------:R-:W-:Y:S06]  /*75d0*/  RET.REL.NODEC R28 `(_Z13TraceAllBlinePfS_S_PiS_S_S_S_S_S_S_S_S_S_S_S_S_S0_PyS1_) ;  /* 0xffffff881c887950 */ /* 0x000fec0003c3ffff */
        .weak           $__internal_1_$__cuda_sm20_div_u64
        .type           $__internal_1_$__cuda_sm20_div_u64,@function
        .size           $__internal_1_$__cuda_sm20_div_u64,($__internal_2_$__cuda_sm20_sqrt_rn_f32_slowpath - $__internal_1_$__cuda_sm20_div_u64)
$__internal_1_$__cuda_sm20_div_u64:
[----:B------:R-:W-:Y:S01]  /*75e0*/  UMOV UR4, UR38 ;  /* 0x0000002600047c82 */ /* 0x000fe20008000000 */
[----:B------:R-:W-:Y:S02]  /*75f0*/  UMOV UR5, URZ ;  /* 0x000000ff00057c82 */ /* 0x000fe40008000000 */
[----:B------:R-:W0:Y:S08]  /*7600*/  I2F.U64.RP R0, UR4 ;  /* 0x0000000400007d12 */ /* 0x000e300008309000 */
[----:B0-----:R-:W0:Y:S02]  /*7610*/  MUFU.RCP R0, R0 ;  /* 0x0000000000007308 */ /* 0x001e240000001000 */
[----:B0-----:R-:W-:-:S06]  /*7620*/  IADD3 R4, PT, PT, R0, 0x1ffffffe, RZ ;  /* 0x1ffffffe00047810 */ /* 0x001fcc0007ffe0ff */
[----:B------:R-:W0:Y:S02]  /*7630*/  F2I.U64.TRUNC R4, R4 ;  /* 0x0000000400047311 */ /* 0x000e24000020d800 */
[----:B0-----:R-:W-:-:S04]  /*7640*/  IMAD.WIDE.U32 R6, R4, UR38, RZ ;  /* 0x0000002604067c25 */ /* 0x001fc8000f8e00ff */
[----:B------:R-:W-:Y:S01]  /*7650*/  IMAD R7, R5, UR38, R7 ;  /* 0x0000002605077c24 */ /* 0x000fe2000f8e0207 */
[----:B------:R-:W-:-:S04]  /*7660*/  IADD3 R9, P0, PT, RZ, -R6, RZ ;  /* 0x80000006ff097210 */ /* 0x000fc80007f1e0ff */
[----:B------:R-:W-:Y:S01]  /*7670*/  IADD3.X R11, PT, PT, RZ, ~R7, RZ, P0, !PT ;  /* 0x80000007ff0b7210 */ /* 0x000fe200007fe4ff */
[----:B------:R-:W-:Y:S01]  /*7680*/  IMAD.HI.U32 R6, R4, R9, RZ ;  /* 0x0000000904067227 */ /* 0x000fe200078e00ff */
[----:B------:R-:W-:-:S03]  /*7690*/  MOV R7, R4 ;  /* 0x0000000400077202 */ /* 0x000fc60000000f00 */
[-C--:B------:R-:W-:Y:S02]  /*76a0*/  IMAD R13, R5, R11.reuse, RZ ;  /* 0x0000000b050d7224 */ /* 0x080fe400078e02ff */
[----:B------:R-:W-:-:S04]  /*76b0*/  IMAD.WIDE.U32 R6, P0, R4, R11, R6 ;  /* 0x0000000b04067225 */ /* 0x000fc80007800006 */
[----:B------:R-:W-:-:S04]  /*76c0*/  IMAD.HI.U32 R11, R5, R11, RZ ;  /* 0x0000000b050b7227 */ /* 0x000fc800078e00ff */
[----:B------:R-:W-:-:S04]  /*76d0*/  IMAD.HI.U32 R6, P1, R5, R9, R6 ;  /* 0x0000000905067227 */ /* 0x000fc80007820006 */
[----:B------:R-:W-:Y:S01]  /*76e0*/  IMAD.X R0, R11, 0x1, R5, P0 ;  /* 0x000000010b007824 */ /* 0x000fe200000e0605 */
[----:B------:R-:W-:-:S04]  /*76f0*/  IADD3 R7, P2, PT, R13, R6, RZ ;  /* 0x000000060d077210 */ /* 0x000fc80007f5e0ff */
[----:B------:R-:W-:Y:S01]  /*7700*/  IADD3.X R9, PT, PT, RZ, RZ, R0, P2, P1 ;  /* 0x000000ffff097210 */ /* 0x000fe200017e2400 */
[----:B------:R-:W-:-:S03]  /*7710*/  IMAD.WIDE.U32 R4, R7, UR38, RZ ;  /* 0x0000002607047c25 */ /* 0x000fc6000f8e00ff */
[----:B------:R-:W-:Y:S01]  /*7720*/  IADD3 R11, P0, PT, RZ, -R4, RZ ;  /* 0x80000004ff0b7210 */ /* 0x000fe20007f1e0ff */
[----:B------:R-:W-:Y:S02]  /*7730*/  IMAD R4, R9, UR38, R5 ;  /* 0x0000002609047c24 */ /* 0x000fe4000f8e0205 */
[----:B------:R-:W-:Y:S02]  /*7740*/  HFMA2 R5, -RZ, RZ, 0, 0 ;  /* 0x00000000ff057431 */ /* 0x000fe400000001ff */
[----:B------:R-:W-:Y:S01]  /*7750*/  IMAD.HI.U32 R6, R7, R11, RZ ;  /* 0x0000000b07067227 */ /* 0x000fe200078e00ff */
[----:B------:R-:W-:-:S05]  /*7760*/  IADD3.X R4, PT, PT, RZ, ~R4, RZ, P0, !PT ;  /* 0x80000004ff047210 */ /* 0x000fca00007fe4ff */
[----:B------:R-:W-:-:S04]  /*7770*/  IMAD.WIDE.U32 R6, P0, R7, R4, R6 ;  /* 0x0000000407067225 */ /* 0x000fc80007800006 */
[C---:B------:R-:W-:Y:S02]  /*7780*/  IMAD R0, R9.reuse, R4, RZ ;  /* 0x0000000409007224 */ /* 0x040fe400078e02ff */
[----:B------:R-:W-:-:S04]  /*7790*/  IMAD.HI.U32 R7, P1, R9, R11, R6 ;  /* 0x0000000b09077227 */ /* 0x000fc80007820006 */
[----:B------:R-:W-:Y:S01]  /*77a0*/  IMAD.HI.U32 R4, R9, R4, RZ ;  /* 0x0000000409047227 */ /* 0x000fe200078e00ff */
[----:B------:R-:W-:-:S04]  /*77b0*/  IADD3 R7, P2, PT, R0, R7, RZ ;  /* 0x0000000700077210 */ /* 0x000fc80007f5e0ff */
[----:B------:R-:W-:Y:S01]  /*77c0*/  IADD3.X R9, PT, PT, R4, R9, RZ, P0, !PT ;  /* 0x0000000904097210 */ /* 0x000fe200007fe4ff */
[----:B------:R-:W-:-:S03]  /*77d0*/  IMAD.HI.U32 R4, R7, R2, RZ ;  /* 0x0000000207047227 */ /* 0x000fc600078e00ff */
[----:B------:R-:W-:Y:S01]  /*77e0*/  IADD3.X R9, PT, PT, RZ, RZ, R9, P2, P1 ;  /* 0x000000ffff097210 */ /* 0x000fe200017e2409 */
[----:B------:R-:W-:-:S04]  /*77f0*/  IMAD.WIDE.U32 R4, R7, R3, R4 ;  /* 0x0000000307047225 */ /* 0x000fc800078e0004 */
[C---:B------:R-:W-:Y:S02]  /*7800*/  IMAD R7, R9.reuse, R3, RZ ;  /* 0x0000000309077224 */ /* 0x040fe400078e02ff */
[----:B------:R-:W-:-:S04]  /*7810*/  IMAD.HI.U32 R4, P0, R9, R2, R4 ;  /* 0x0000000209047227 */ /* 0x000fc80007800004 */
[----:B------:R-:W-:Y:S01]  /*7820*/  IMAD.HI.U32 R0, R9, R3, RZ ;  /* 0x0000000309007227 */ /* 0x000fe200078e00ff */
[----:B------:R-:W-:-:S04]  /*7830*/  IADD3 R6, P1, PT, R7, R4, RZ ;  /* 0x0000000407067210 */ /* 0x000fc80007f3e0ff */
[----:B------:R-:W-:Y:S01]  /*7840*/  IADD3.X R0, PT, PT, R0, RZ, RZ, P0, !PT ;  /* 0x000000ff00007210 */ /* 0x000fe200007fe4ff */
[----:B------:R-:W-:-:S04]  /*7850*/  IMAD.WIDE.U32 R4, R6, UR38, RZ ;  /* 0x0000002606047c25 */ /* 0x000fc8000f8e00ff */
[----:B------:R-:W-:-:S04]  /*7860*/  IMAD.X R7, RZ, RZ, R0, P1 ;  /* 0x000000ffff077224 */ /* 0x000fc800008e0600 */
[----:B------:R-:W-:Y:S01]  /*7870*/  IMAD R0, R7, UR38, R5 ;  /* 0x0000002607007c24 */ /* 0x000fe2000f8e0205 */
[----:B------:R-:W-:-:S04]  /*7880*/  IADD3 R5, P0, PT, -R4, R2, RZ ;  /* 0x0000000204057210 */ /* 0x000fc80007f1e1ff */
[----:B------:R-:W-:Y:S02]  /*7890*/  IADD3.X R9, PT, PT, ~R0, R3, RZ, P0, !PT ;  /* 0x0000000300097210 */ /* 0x000fe400007fe5ff */
[C---:B------:R-:W-:Y:S02]  /*78a0*/  ISETP.GE.U32.AND P0, PT, R5.reuse, UR38, PT ;  /* 0x0000002605007c0c */ /* 0x040fe4000bf06070 */
[----:B------:R-:W-:Y:S02]  /*78b0*/  IADD3 R2, P1, PT, R5, -UR38, RZ ;  /* 0x8000002605027c10 */ /* 0x000fe4000ff3e0ff */
[----:B------:R-:W-:Y:S02]  /*78c0*/  IADD3 R3, P2, PT, R6, 0x1, RZ ;  /* 0x0000000106037810 */ /* 0x000fe40007f5e0ff */
[C---:B------:R-:W-:Y:S02]  /*78d0*/  ISETP.GE.U32.AND.EX P0, PT, R9.reuse, RZ, PT, P0 ;  /* 0x000000ff0900720c */ /* 0x040fe40003f06100 */
[----:B------:R-:W-:-:S02]  /*78e0*/  IADD3.X R4, PT, PT, R9, -0x1, RZ, P1, !PT ;  /* 0xffffffff09047810 */ /* 0x000fc40000ffe4ff */
[----:B------:R-:W-:Y:S02]  /*78f0*/  IADD3.X R0, PT, PT, RZ, R7, RZ, P2, !PT ;  /* 0x00000007ff007210 */ /* 0x000fe400017fe4ff */
[----:B------:R-:W-:Y:S02]  /*7900*/  SEL R2, R2, R5, P0 ;  /* 0x0000000502027207 */ /* 0x000fe40000000000 */
[----:B------:R-:W-:Y:S02]  /*7910*/  SEL R3, R3, R6, P0 ;  /* 0x0000000603037207 */ /* 0x000fe40000000000 */
[----:B------:R-:W-:Y:S02]  /*7920*/  SEL R4, R4, R9, P0 ;  /* 0x0000000904047207 */ /* 0x000fe40000000000 */
[----:B------:R-:W-:Y:S02]  /*7930*/  SEL R7, R0, R7, P0 ;  /* 0x0000000700077207 */ /* 0x000fe40000000000 */
[----:B------:R-:W-:-:S02]  /*7940*/  ISETP.GE.U32.AND P0, PT, R2, UR38, PT ;  /* 0x0000002602007c0c */ /* 0x000fc4000bf06070 */
[----:B------:R-:W-:Y:S02]  /*7950*/  IADD3 R0, P2, PT, R3, 0x1, RZ ;  /* 0x0000000103007810 */ /* 0x000fe40007f5e0ff */
[----:B------:R-:W-:Y:S02]  /*7960*/  ISETP.NE.U32.AND P1, PT, RZ, UR38, PT ;  /* 0x00000026ff007c0c */ /* 0x000fe4000bf25070 */
[----:B------:R-:W-:Y:S02]  /*7970*/  ISETP.GE.U32.AND.EX P0, PT, R4, RZ, PT, P0 ;  /* 0x000000ff0400720c */ /* 0x000fe40003f06100 */
[-C--:B------:R-:W-:Y:S02]  /*7980*/  IADD3.X R2, PT, PT, RZ, R7.reuse, RZ, P2, !PT ;  /* 0x00000007ff027210 */ /* 0x080fe400017fe4ff */
[----:B------:R-:W-:Y:S02]  /*7990*/  ISETP.NE.AND.EX P1, PT, RZ, RZ, PT, P1 ;  /* 0x000000ffff00720c */ /* 0x000fe40003f25310 */
[----:B------:R-:W-:-:S02]  /*79a0*/  SEL R2, R2, R7, P0 ;  /* 0x0000000702027207 */ /* 0x000fc40000000000 */
[----:B------:R-:W-:Y:S01]  /*79b0*/  SEL R0, R0, R3, P0 ;  /* 0x0000000300007207 */ /* 0x000fe20000000000 */
[----:B------:R-:W-:Y:S01]  /*79c0*/  IMAD.MOV.U32 R3, RZ, RZ, 0x0 ;  /* 0x00000000ff037424 */ /* 0x000fe200078e00ff */
[----:B------:R-:W-:Y:S02]  /*79d0*/  SEL R2, R2, 0xffffffff, P1 ;  /* 0xffffffff02027807 */ /* 0x000fe40000800000 */
[----:B------:R-:W-:Y:S02]  /*79e0*/  SEL R0, R0, 0xffffffff, P1 ;  /* 0xffffffff00007807 */ /* 0x000fe40000800000 */
[----:B------:R-:W-:Y:S02]  /*79f0*/  R2UR UR5, R2 ;  /* 0x00000000020572ca */ /* 0x000fe400000e0000 */
[----:B------:R-:W-:Y:S02]  /*7a00*/  MOV R2, R8 ;  /* 0x0000000800027202 */ /* 0x000fe40000000f00 */
[----:B------:R-:W-:-:S02]  /*7a10*/  R2UR UR4, R0 ;  /* 0x00000000000472ca */ /* 0x000fc400000e0000 */
[----:B------:R-:W-:-:S13]  /*7a20*/  RET.REL.NODEC R2 `(_Z13TraceAllBlinePfS_S_PiS_S_S_S_S_S_S_S_S_S_S_S_S_S0_PyS1_) ;  /* 0xffffff8402747950 */ /* 0x000fda0003c3ffff */
        .weak           $__internal_2_$__cuda_sm20_sqrt_rn_f32_slowpath
        .type           $__internal_2_$__cuda_sm20_sqrt_rn_f32_slowpath,@function
        .size           $__internal_2_$__cuda_sm20_sqrt_rn_f32_slowpath,($__internal_3_$__cuda_sm3x_div_rn_noftz_f32_slowpath - $__internal_2_$__cuda_sm20_sqrt_rn_f32_slowpath)
$__internal_2_$__cuda_sm20_sqrt_rn_f32_slowpath:
[----:B------:R-:W-:-:S13]  /*7a30*/  LOP3.LUT P1, RZ, R14, 0x7fffffff, RZ, 0xc0, !PT ;  /* 0x7fffffff0eff7812 */ /* 0x000fda000782c0ff */
[----:B------:R-:W-:Y:S01]  /*7a40*/  @!P1 MOV R15, R14 ;  /* 0x0000000e000f9202 */ /* 0x000fe20000000f00 */
[----:B------:R-:W-:Y:S06]  /*7a50*/  @!P1 BRA `(.L_x_80) ;  /* 0x0000000000409947 */ /* 0x000fec0003800000 */
[----:B------:R-:W-:-:S13]  /*7a60*/  FSETP.GEU.FTZ.AND P1, PT, R14, RZ, PT ;  /* 0x000000ff0e00720b */ /* 0x000fda0003f3e000 */
[----:B------:R-:W-:Y:S01]  /*7a70*/  @!P1 MOV R15, 0x7fffffff ;  /* 0x7fffffff000f9802 */ /* 0x000fe20000000f00 */
[----:B------:R-:W-:Y:S06]  /*7a80*/  @!P1 BRA `(.L_x_80) ;  /* 0x0000000000349947 */ /* 0x000fec0003800000 */
[----:B------:R-:W-:-:S13]  /*7a90*/  FSETP.GTU.FTZ.AND P1, PT, |R14|, +INF , PT ;  /* 0x7f8000000e00780b */ /* 0x000fda0003f3c200 */
[----:B------:R-:W-:Y:S01]  /*7aa0*/  @P1 FADD.FTZ R15, R14, 1 ;  /* 0x3f8000000e0f1421 */ /* 0x000fe20000010000 */
[----:B------:R-:W-:Y:S06]  /*7ab0*/  @P1 BRA `(.L_x_80) ;  /* 0x0000000000281947 */ /* 0x000fec0003800000 */
[----:B------:R-:W-:-:S13]  /*7ac0*/  FSETP.NEU.FTZ.AND P1, PT, |R14|, +INF , PT ;  /* 0x7f8000000e00780b */ /* 0x000fda0003f3d200 */
[----:B------:R-:W-:-:S04]  /*7ad0*/  @P1 FFMA R28, R14, 1.84467440737095516160e+19, RZ ;  /* 0x5f8000000e1c1823 */ /* 0x000fc800000000ff */
[----:B------:R-:W0:Y:S02]  /*7ae0*/  @P1 MUFU.RSQ R15, R28 ;  /* 0x0000001c000f1308 */ /* 0x000e240000001400 */
[----:B0-----:R-:W-:Y:S01]  /*7af0*/  @P1 FMUL.FTZ R29, R28, R15 ;  /* 0x0000000f1c1d1220 */ /* 0x001fe20000410000 */
[----:B------:R-:W-:Y:S01]  /*7b00*/  @P1 FMUL.FTZ R37, R15, 0.5 ;  /* 0x3f0000000f251820 */ /* 0x000fe20000410000 */
[----:B------:R-:W-:Y:S02]  /*7b10*/  @!P1 MOV R15, R14 ;  /* 0x0000000e000f9202 */ /* 0x000fe40000000f00 */
[----:B------:R-:W-:-:S04]  /*7b20*/  @P1 FADD.FTZ R36, -R29, -RZ ;  /* 0x800000ff1d241221 */ /* 0x000fc80000010100 */
[----:B------:R-:W-:-:S04]  /*7b30*/  @P1 FFMA R36, R29, R36, R28 ;  /* 0x000000241d241223 */ /* 0x000fc8000000001c */
[----:B------:R-:W-:-:S04]  /*7b40*/  @P1 FFMA R36, R36, R37, R29 ;  /* 0x0000002524241223 */ /* 0x000fc8000000001d */
[----:B------:R-:W-:-:S07]  /*7b50*/  @P1 FMUL.FTZ R15, R36, 2.3283064365386962891e-10 ;  /* 0x2f800000240f1820 */ /* 0x000fce0000410000 */
.L_x_80:
[----:B------:R-:W-:Y:S01]  /*7b60*/  MOV R67, R15 ;  /* 0x0000000f00437202 */ /* 0x000fe20000000f00 */
[----:B------:R-:W-:Y:S02]  /*7b70*/  HFMA2 R15, -RZ, RZ, 0, 0 ;  /* 0x00000000ff0f7431 */ /* 0x000fe400000001ff */
[----:B------:R-:W-:-:S04]  /*7b80*/  IMAD.MOV.U32 R14, RZ, RZ, R40 ;  /* 0x000000ffff0e7224 */ /* 0x000fc800078e0028 */
[----:B------:R-:W-:Y:S05]  /*7b90*/  RET.REL.NODEC R14 `(_Z13TraceAllBlinePfS_S_PiS_S_S_S_S_S_S_S_S_S_S_S_S_S0_PyS1_) ;  /* 0xffffff840e187950 */ /* 0x000fea0003c3ffff */
        .weak           $__internal_3_$__cuda_sm3x_div_rn_noftz_f32_slowpath
        .type           $__internal_3_$__cuda_sm3x_div_rn_noftz_f32_slowpath,@function
        .size           $__internal_3_$__cuda_sm3x_div_rn_noftz_f32_slowpath,(.L_x_100 - $__internal_3_$__cuda_sm3x_div_rn_noftz_f32_slowpath)
$__internal_3_$__cuda_sm3x_div_rn_noftz_f32_slowpath:
[----:B------:R-:W-:Y:S01]  /*7ba0*/  SHF.R.U32.HI R37, RZ, 0x17, R29 ;  /* 0x00000017ff257819 */ /* 0x000fe2000001161d */
[----:B------:R-:W-:Y:S01]  /*7bb0*/  BSSY.RECONVERGENT B3, `(.L_x_81) ;  /* 0x0000062000037945 */ /* 0x000fe20003800200 */
[----:B------:R-:W-:Y:S02]  /*7bc0*/  SHF.R.U32.HI R41, RZ, 0x17, R28 ;  /* 0x00000017ff297819 */ /* 0x000fe4000001161c */
[----:B------:R-:W-:Y:S02]  /*7bd0*/  LOP3.LUT R37, R37, 0xff, RZ, 0xc0, !PT ;  /* 0x000000ff25257812 */ /* 0x000fe400078ec0ff */
[----:B------:R-:W-:Y:S02]  /*7be0*/  LOP3.LUT R41, R41, 0xff, RZ, 0xc0, !PT ;  /* 0x000000ff29297812 */ /* 0x000fe400078ec0ff */
[----:B------:R-:W-:Y:S02]  /*7bf0*/  IADD3 R43, PT, PT, R37, -0x1, RZ ;  /* 0xffffffff252b7810 */ /* 0x000fe40007ffe0ff */
[----:B------:R-:W-:-:S02]  /*7c00*/  IADD3 R42, PT, PT, R41, -0x1, RZ ;  /* 0xffffffff292a7810 */ /* 0x000fc40007ffe0ff */
[----:B------:R-:W-:-:S04]  /*7c10*/  ISETP.GT.U32.AND P3, PT, R43, 0xfd, PT ;  /* 0x000000fd2b00780c */ /* 0x000fc80003f64070 */
[----:B------:R-:W-:-:S13]  /*7c20*/  ISETP.GT.U32.OR P3, PT, R42, 0xfd, P3 ;  /* 0x000000fd2a00780c */ /* 0x000fda0001f64470 */
[----:B------:R-:W-:Y:S01]  /*7c30*/  @!P3 MOV R40, RZ ;  /* 0x000000ff0028b202 */ /* 0x000fe20000000f00 */
[----:B------:R-:W-:Y:S06]  /*7c40*/  @!P3 BRA `(.L_x_82) ;  /* 0x00000000005cb947 */ /* 0x000fec0003800000 */
[----:B------:R-:W-:Y:S02]  /*7c50*/  FSETP.GTU.FTZ.AND P3, PT, |R28|, +INF , PT ;  /* 0x7f8000001c00780b */ /* 0x000fe40003f7c200 */
[----:B------:R-:W-:-:S04]  /*7c60*/  FSETP.GTU.FTZ.AND P4, PT, |R29|, +INF , PT ;  /* 0x7f8000001d00780b */ /* 0x000fc80003f9c200 */
[----:B------:R-:W-:-:S13]  /*7c70*/  PLOP3.LUT P3, PT, P3, P4, PT, 0xf8, 0x8f ;  /* 0x00000000008f781c */ /* 0x000fda0001f69f70 */
[----:B------:R-:W-:Y:S05]  /*7c80*/  @P3 BRA `(.L_x_83) ;  /* 0x00000004004c3947 */ /* 0x000fea0003800000 */
[----:B------:R-:W-:-:S13]  /*7c90*/  LOP3.LUT P3, RZ, R29, 0x7fffffff, R28, 0xc8, !PT ;  /* 0x7fffffff1dff7812 */ /* 0x000fda000786c81c */
[----:B------:R-:W-:Y:S05]  /*7ca0*/  @!P3 BRA `(.L_x_84) ;  /* 0x00000004003cb947 */ /* 0x000fea0003800000 */
[C---:B------:R-:W-:Y:S02]  /*7cb0*/  FSETP.NEU.FTZ.AND P5, PT, |R28|.reuse, +INF , PT ;  /* 0x7f8000001c00780b */ /* 0x040fe40003fbd200 */
[----:B------:R-:W-:Y:S02]  /*7cc0*/  FSETP.NEU.FTZ.AND P4, PT, |R29|, +INF , PT ;  /* 0x7f8000001d00780b */ /* 0x000fe40003f9d200 */
[----:B------:R-:W-:-:S11]  /*7cd0*/  FSETP.NEU.FTZ.AND P3, PT, |R28|, +INF , PT ;  /* 0x7f8000001c00780b */ /* 0x000fd60003f7d200 */
[----:B------:R-:W-:Y:S05]  /*7ce0*/  @!P4 BRA !P5, `(.L_x_84) ;  /* 0x00000004002cc947 */ /* 0x000fea0006800000 */
[----:B------:R-:W-:-:S04]  /*7cf0*/  LOP3.LUT P5, RZ, R28, 0x7fffffff, RZ, 0xc0, !PT ;  /* 0x7fffffff1cff7812 */ /* 0x000fc800078ac0ff */
[----:B------:R-:W-:-:S13]  /*7d00*/  PLOP3.LUT P4, PT, P4, P5, PT, 0x2f, 0xf2 ;  /* 0x0000000000f2781c */ /* 0x000fda000278a577 */
[----:B------:R-:W-:Y:S05]  /*7d10*/  @P4 BRA `(.L_x_85) ;  /* 0x0000000400184947 */ /* 0x000fea0003800000 */
[----:B------:R-:W-:-:S04]  /*7d20*/  LOP3.LUT P4, RZ, R29, 0x7fffffff, RZ, 0xc0, !PT ;  /* 0x7fffffff1dff7812 */ /* 0x000fc8000788c0ff */
[----:B------:R-:W-:-:S13]  /*7d30*/  PLOP3.LUT P3, PT, P3, P4, PT, 0x2f, 0xf2 ;  /* 0x0000000000f2781c */ /* 0x000fda0001f68577 */
[----:B------:R-:W-:Y:S05]  /*7d40*/  @P3 BRA `(.L_x_86) ;  /* 0x0000000400003947 */ /* 0x000fea0003800000 */
[----:B------:R-:W-:Y:S02]  /*7d50*/  ISETP.GE.AND P3, PT, R42, RZ, PT ;  /* 0x000000ff2a00720c */ /* 0x000fe40003f66270 */
[----:B------:R-:W-:-:S11]  /*7d60*/  ISETP.GE.AND P4, PT, R43, RZ, PT ;  /* 0x000000ff2b00720c */ /* 0x000fd60003f86270 */
[----:B------:R-:W-:Y:S01]  /*7d70*/  @P3 IMAD.MOV.U32 R40, RZ, RZ, RZ ;  /* 0x000000ffff283224 */ /* 0x000fe200078e00ff */
[----:B------:R-:W-:Y:S01]  /*7d80*/  @!P3 MOV R40, 0xffffffc0 ;  /* 0xffffffc00028b802 */ /* 0x000fe20000000f00 */
[----:B------:R-:W-:Y:S01]  /*7d90*/  @!P3 FFMA R28, R28, 1.84467440737095516160e+19, RZ ;  /* 0x5f8000001c1cb823 */ /* 0x000fe200000000ff */
[----:B------:R-:W-:Y:S02]  /*7da0*/  @!P4 FFMA R29, R29, 1.84467440737095516160e+19, RZ ;  /* 0x5f8000001d1dc823 */ /* 0x000fe400000000ff */
[----:B------:R-:W-:-:S07]  /*7db0*/  @!P4 IADD3 R40, PT, PT, R40, 0x40, RZ ;  /* 0x000000402828c810 */ /* 0x000fce0007ffe0ff */
.L_x_82:
[----:B------:R-:W-:Y:S01]  /*7dc0*/  LEA R42, R37, 0xc0800000, 0x17 ;  /* 0xc0800000252a7811 */ /* 0x000fe200078eb8ff */
[----:B------:R-:W-:Y:S01]  /*7dd0*/  BSSY.RECONVERGENT B4, `(.L_x_87) ;  /* 0x0000036000047945 */ /* 0x000fe20003800200 */
[----:B------:R-:W-:Y:S02]  /*7de0*/  IADD3 R41, PT, PT, R41, -0x7f, RZ ;  /* 0xffffff8129297810 */ /* 0x000fe40007ffe0ff */
[----:B------:R-:W-:-:S03]  /*7df0*/  IADD3 R66, PT, PT, -R42, R29, RZ ;  /* 0x0000001d2a427210 */ /* 0x000fc60007ffe1ff */
[C---:B------:R-:W-:Y:S01]  /*7e00*/  IMAD R28, R41.reuse, -0x800000, R28 ;  /* 0xff800000291c7824 */ /* 0x040fe200078e021c */
[----:B------:R-:W0:Y:S01]  /*7e10*/  MUFU.RCP R42, R66 ;  /* 0x00000042002a7308 */ /* 0x000e220000001000 */
[----:B------:R-:W-:Y:S01]  /*7e20*/  FADD.FTZ R43, -R66, -RZ ;  /* 0x800000ff422b7221 */ /* 0x000fe20000010100 */
[----:B------:R-:W-:-:S05]  /*7e30*/  IADD3 R41, PT, PT, R41, 0x7f, -R37 ;  /* 0x0000007f29297810 */ /* 0x000fca0007ffe825 */
[----:B------:R-:W-:Y:S02]  /*7e40*/  IMAD.IADD R41, R41, 0x1, R40 ;  /* 0x0000000129297824 */ /* 0x000fe400078e0228 */
[----:B0-----:R-:W-:-:S04]  /*7e50*/  FFMA R29, R42, R43, 1 ;  /* 0x3f8000002a1d7423 */ /* 0x001fc8000000002b */
[----:B------:R-:W-:-:S04]  /*7e60*/  FFMA R29, R42, R29, R42 ;  /* 0x0000001d2a1d7223 */ /* 0x000fc8000000002a */
[----:B------:R-:W-:-:S04]  /*7e70*/  FFMA R42, R28, R29, RZ ;  /* 0x0000001d1c2a7223 */ /* 0x000fc800000000ff */
[----:B------:R-:W-:-:S04]  /*7e80*/  FFMA R70, R43, R42, R28 ;  /* 0x0000002a2b467223 */ /* 0x000fc8000000001c */
[----:B------:R-:W-:-:S04]  /*7e90*/  FFMA R42, R29, R70, R42 ;  /* 0x000000461d2a7223 */ /* 0x000fc8000000002a */
[----:B------:R-:W-:-:S04]  /*7ea0*/  FFMA R43, R43, R42, R28 ;  /* 0x0000002a2b2b7223 */ /* 0x000fc8000000001c */
[----:B------:R-:W-:-:S05]  /*7eb0*/  FFMA R28, R29, R43, R42 ;  /* 0x0000002b1d1c7223 */ /* 0x000fca000000002a */
[----:B------:R-:W-:-:S04]  /*7ec0*/  SHF.R.U32.HI R37, RZ, 0x17, R28 ;  /* 0x00000017ff257819 */ /* 0x000fc8000001161c */
[----:B------:R-:W-:-:S04]  /*7ed0*/  LOP3.LUT R37, R37, 0xff, RZ, 0xc0, !PT ;  /* 0x000000ff25257812 */ /* 0x000fc800078ec0ff */
[----:B------:R-:W-:-:S04]  /*7ee0*/  IADD3 R37, PT, PT, R37, R41, RZ ;  /* 0x0000002925257210 */ /* 0x000fc80007ffe0ff */
[----:B------:R-:W-:-:S04]  /*7ef0*/  IADD3 R40, PT, PT, R37, -0x1, RZ ;  /* 0xffffffff25287810 */ /* 0x000fc80007ffe0ff */
[----:B------:R-:W-:-:S13]  /*7f00*/  ISETP.GE.U32.AND P3, PT, R40, 0xfe, PT ;  /* 0x000000fe2800780c */ /* 0x000fda0003f66070 */
[----:B------:R-:W-:Y:S05]  /*7f10*/  @!P3 BRA `(.L_x_88) ;  /* 0x000000000080b947 */ /* 0x000fea0003800000 */
[----:B------:R-:W-:-:S13]  /*7f20*/  ISETP.GT.AND P3, PT, R37, 0xfe, PT ;  /* 0x000000fe2500780c */ /* 0x000fda0003f64270 */
[----:B------:R-:W-:Y:S05]  /*7f30*/  @P3 BRA `(.L_x_89) ;  /* 0x00000000006c3947 */ /* 0x000fea0003800000 */
[----:B------:R-:W-:-:S13]  /*7f40*/  ISETP.GE.AND P3, PT, R37, 0x1, PT ;  /* 0x000000012500780c */ /* 0x000fda0003f66270 */
[----:B------:R-:W-:Y:S05]  /*7f50*/  @P3 BRA `(.L_x_90) ;  /* 0x0000000000743947 */ /* 0x000fea0003800000 */
[----:B------:R-:W-:Y:S02]  /*7f60*/  ISETP.GE.AND P3, PT, R37, -0x18, PT ;  /* 0xffffffe82500780c */ /* 0x000fe40003f66270 */
[----:B------:R-:W-:-:S11]  /*7f70*/  LOP3.LUT R28, R28, 0x80000000, RZ, 0xc0, !PT ;  /* 0x800000001c1c7812 */ /* 0x000fd600078ec0ff */
[----:B------:R-:W-:Y:S05]  /*7f80*/  @!P3 BRA `(.L_x_90) ;  /* 0x000000000068b947 */ /* 0x000fea0003800000 */
[-CC-:B------:R-:W-:Y:S01]  /*7f90*/  FFMA.RZ R40, R29, R43.reuse, R42.reuse ;  /* 0x0000002b1d287223 */ /* 0x180fe2000000c02a */
[C---:B------:R-:W-:Y:S02]  /*7fa0*/  ISETP.NE.AND P5, PT, R37.reuse, RZ, PT ;  /* 0x000000ff2500720c */ /* 0x040fe40003fa5270 */
[----:B------:R-:W-:Y:S02]  /*7fb0*/  ISETP.NE.AND P4, PT, R37, RZ, PT ;  /* 0x000000ff2500720c */ /* 0x000fe40003f85270 */
[----:B------:R-:W-:Y:S01]  /*7fc0*/  LOP3.LUT R41, R40, 0x7fffff, RZ, 0xc0, !PT ;  /* 0x007fffff28297812 */ /* 0x000fe200078ec0ff */
[CCC-:B------:R-:W-:Y:S01]  /*7fd0*/  FFMA.RP R40, R29.reuse, R43.reuse, R42.reuse ;  /* 0x0000002b1d287223 */ /* 0x1c0fe2000000802a */
[----:B------:R-:W-:Y:S01]  /*7fe0*/  FFMA.RM R29, R29, R43, R42 ;  /* 0x0000002b1d1d7223 */ /* 0x000fe2000000402a */
[----:B------:R-:W-:Y:S02]  /*7ff0*/  IADD3 R42, PT, PT, R37, 0x20, RZ ;  /* 0x00000020252a7810 */ /* 0x000fe40007ffe0ff */
[----:B------:R-:W-:-:S02]  /*8000*/  LOP3.LUT R41, R41, 0x800000, RZ, 0xfc, !PT ;  /* 0x0080000029297812 */ /* 0x000fc400078efcff */
[----:B------:R-:W-:Y:S02]  /*8010*/  IADD3 R37, PT, PT, -R37, RZ, RZ ;  /* 0x000000ff25257210 */ /* 0x000fe40007ffe1ff */
[----:B------:R-:W-:Y:S02]  /*8020*/  SHF.L.U32 R42, R41, R42, RZ ;  /* 0x0000002a292a7219 */ /* 0x000fe400000006ff */
[----:B------:R-:W-:Y:S02]  /*8030*/  FSETP.NEU.FTZ.AND P3, PT, R40, R29, PT ;  /* 0x0000001d2800720b */ /* 0x000fe40003f7d000 */
[----:B------:R-:W-:Y:S02]  /*8040*/  SEL R40, R37, RZ, P5 ;  /* 0x000000ff25287207 */ /* 0x000fe40002800000 */
[----:B------:R-:W-:Y:S02]  /*8050*/  ISETP.NE.AND P4, PT, R42, RZ, P4 ;  /* 0x000000ff2a00720c */ /* 0x000fe40002785270 */
[----:B------:R-:W-:-:S02]  /*8060*/  SHF.R.U32.HI R40, RZ, R40, R41 ;  /* 0x00000028ff287219 */ /* 0x000fc40000011629 */
[----:B------:R-:W-:Y:S02]  /*8070*/  PLOP3.LUT P3, PT, P3, P4, PT, 0xf8, 0x8f ;  /* 0x00000000008f781c */ /* 0x000fe40001f69f70 */
[----:B------:R-:W-:Y:S02]  /*8080*/  SHF.R.U32.HI R42, RZ, 0x1, R40 ;  /* 0x00000001ff2a7819 */ /* 0x000fe40000011628 */
[----:B------:R-:W-:-:S04]  /*8090*/  SEL R29, RZ, 0x1, !P3 ;  /* 0x00000001ff1d7807 */ /* 0x000fc80005800000 */
[----:B------:R-:W-:-:S04]  /*80a0*/  LOP3.LUT R29, R29, 0x1, R42, 0xf8, !PT ;  /* 0x000000011d1d7812 */ /* 0x000fc800078ef82a */
[----:B------:R-:W-:-:S05]  /*80b0*/  LOP3.LUT R29, R29, R40, RZ, 0xc0, !PT ;  /* 0x000000281d1d7212 */ /* 0x000fca00078ec0ff */
[----:B------:R-:W-:-:S05]  /*80c0*/  IMAD.IADD R29, R42, 0x1, R29 ;  /* 0x000000012a1d7824 */ /* 0x000fca00078e021d */
[----:B------:R-:W-:Y:S01]  /*80d0*/  LOP3.LUT R28, R29, R28, RZ, 0xfc, !PT ;  /* 0x0000001c1d1c7212 */ /* 0x000fe200078efcff */
[----:B------:R-:W-:Y:S06]  /*80e0*/  BRA `(.L_x_90) ;  /* 0x0000000000107947 */ /* 0x000fec0003800000 */
.L_x_89:
[----:B------:R-:W-:-:S04]  /*80f0*/  LOP3.LUT R28, R28, 0x80000000, RZ, 0xc0, !PT ;  /* 0x800000001c1c7812 */ /* 0x000fc800078ec0ff */
[----:B------:R-:W-:Y:S01]  /*8100*/  LOP3.LUT R28, R28, 0x7f800000, RZ, 0xfc, !PT ;  /* 0x7f8000001c1c7812 */ /* 0x000fe200078efcff */
[----:B------:R-:W-:Y:S06]  /*8110*/  BRA `(.L_x_90) ;  /* 0x0000000000047947 */ /* 0x000fec0003800000 */
.L_x_88:
[----:B------:R-:W-:-:S07]  /*8120*/  LEA R28, R41, R28, 0x17 ;  /* 0x0000001c291c7211 */ /* 0x000fce00078eb8ff */
.L_x_90:
[----:B------:R-:W-:Y:S05]  /*8130*/  BSYNC.RECONVERGENT B4 ;  /* 0x0000000000047941 */ /* 0x000fea0003800200 */
.L_x_87:
[----:B------:R-:W-:Y:S05]  /*8140*/  BRA `(.L_x_91) ;  /* 0x0000000000207947 */ /* 0x000fea0003800000 */
.L_x_86:
[----:B------:R-:W-:-:S04]  /*8150*/  LOP3.LUT R28, R29, 0x80000000, R28, 0x48, !PT ;  /* 0x800000001d1c7812 */ /* 0x000fc800078e481c */
[----:B------:R-:W-:Y:S01]  /*8160*/  LOP3.LUT R28, R28, 0x7f800000, RZ, 0xfc, !PT ;  /* 0x7f8000001c1c7812 */ /* 0x000fe200078efcff */
[----:B------:R-:W-:Y:S06]  /*8170*/  BRA `(.L_x_91) ;  /* 0x0000000000147947 */ /* 0x000fec0003800000 */
.L_x_85:
[----:B------:R-:W-:Y:S01]  /*8180*/  LOP3.LUT R28, R29, 0x80000000, R28, 0x48, !PT ;  /* 0x800000001d1c7812 */ /* 0x000fe200078e481c */
[----:B------:R-:W-:Y:S06]  /*8190*/  BRA `(.L_x_91) ;  /* 0x00000000000c7947 */ /* 0x000fec0003800000 */
.L_x_84:
[----:B------:R-:W0:Y:S01]  /*81a0*/  MUFU.RSQ R28, -QNAN ;  /* 0xffc00000001c7908 */ /* 0x000e220000001400 */
[----:B------:R-:W-:Y:S05]  /*81b0*/  BRA `(.L_x_91) ;  /* 0x0000000000047947 */ /* 0x000fea0003800000 */
.L_x_83:
[----:B------:R-:W-:-:S07]  /*81c0*/  FADD.FTZ R28, R28, R29 ;  /* 0x0000001d1c1c7221 */ /* 0x000fce0000010000 */
.L_x_91:
[----:B------:R-:W-:Y:S05]  /*81d0*/  BSYNC.RECONVERGENT B3 ;  /* 0x0000000000037941 */ /* 0x000fea0003800200 */
.L_x_81:
[----:B------:R-:W-:Y:S01]  /*81e0*/  HFMA2 R29, -RZ, RZ, 0, 0 ;  /* 0x00000000ff1d7431 */ /* 0x000fe200000001ff */
[----:B0-----:R-:W-:Y:S02]  /*81f0*/  MOV R37, R28 ;  /* 0x0000001c00257202 */ /* 0x001fe40000000f00 */
[----:B------:R-:W-:-:S04]  /*8200*/  MOV R28, R36 ;  /* 0x00000024001c7202 */ /* 0x000fc80000000f00 */
[----:B------:R-:W-:Y:S05]  /*8210*/  RET.REL.NODEC R28 `(_Z13TraceAllBlinePfS_S_PiS_S_S_S_S_S_S_S_S_S_S_S_S_S0_PyS1_) ;  /* 0xffffff7c1c787950 */ /* 0x000fea0003c3ffff */
.L_x_92:
        /* <DEDUP_REMOVED lines=14> */
.L_x_100:


//--------------------- .text._Z13test_Interp3dPfPiS_S_ --------------------------
	.section	.text._Z13test_Interp3dPfPiS_S_,"ax",@progbits
	.align	128
        .global         _Z13test_Interp3dPfPiS_S_
        .type           _Z13test_Interp3dPfPiS_S_,@function
        .size           _Z13test_Interp3dPfPiS_S_,(.L_x_103 - _Z13test_Interp3dPfPiS_S_)
        .other          _Z13test_Interp3dPfPiS_S_,@"STO_CUDA_ENTRY STV_DEFAULT"
_Z13test_Interp3dPfPiS_S_:
.text._Z13test_Interp3dPfPiS_S_:
[----:B------:R-:W-:Y:S08]  /*0000*/  LDC R1, c[0x0][0x37c] ;  /* 0x0000df00ff017b82 */ /* 0x000ff00000000800 */
[----:B------:R-:W0:Y:S01]  /*0010*/  LDC.64 R4, c[0x0][0x388] ;  /* 0x0000e200ff047b82 */ /* 0x000e220000000a00 */
[----:B------:R-:W0:Y:S07]  /*0020*/  LDCU.64 UR4, c[0x0][0x358] ;  /* 0x00006b00ff0477ac */ /* 0x000e2e0008000a00 */
[----:B------:R-:W1:Y:S08]  /*0030*/  LDC.64 R6, c[0x0][0x390] ;  /* 0x0000e400ff067b82 */ /* 0x000e700000000a00 */
[----:B------:R-:W2:Y:S01]  /*0040*/  LDC.64 R18, c[0x0][0x380] ;  /* 0x0000e000ff127b82 */ /* 0x000ea20000000a00 */
[----:B0-----:R-:W3:Y:S04]  /*0050*/  LDG.E R3, desc[UR4][R4.64+0x4] ;  /* 0x0000040404037981 */ /* 0x001ee8000c1e1900 */
[----:B------:R-:W4:Y:S04]  /*0060*/  LDG.E R2, desc[UR4][R4.64+0x8] ;  /* 0x0000080404027981 */ /* 0x000f28000c1e1900 */
[----:B-1----:R-:W5:Y:S04]  /*0070*/  LDG.E R12, desc[UR4][R6.64+0x4] ;  /* 0x00000404060c7981 */ /* 0x002f68000c1e1900 */
[----:B------:R-:W2:Y:S04]  /*0080*/  LDG.E R15, desc[UR4][R6.64+0x8] ;  /* 0x00000804060f7981 */ /* 0x000ea8000c1e1900 */
[----:B------:R-:W2:Y:S04]  /*0090*/  LDG.E R0, desc[UR4][R4.64] ;  /* 0x0000000404007981 */ /* 0x000ea8000c1e1900 */
[----:B------:R-:W2:Y:S01]  /*00a0*/  LDG.E R10, desc[UR4][R6.64] ;  /* 0x00000004060a7981 */ /* 0x000ea2000c1e1900 */
[----:B---3--:R-:W-:-:S04]  /*00b0*/  IADD3 R8, PT, PT, R3, -0x1, RZ ;  /* 0xffffffff03087810 */ /* 0x008fc80007ffe0ff */
[----:B------:R-:W-:Y:S02]  /*00c0*/  I2FP.F32.S32 R9, R8 ;  /* 0x0000000800097245 */ /* 0x000fe40000201400 */
[----:B-----5:R-:W-:-:S04]  /*00d0*/  FSETP.GT.AND P0, PT, R12, RZ, PT ;  /* 0x000000ff0c00720b */ /* 0x020fc80003f04000 */
[----:B------:R-:W-:Y:S02]  /*00e0*/  FSEL R12, R12, 9.9999997473787516356e-05, P0 ;  /* 0x38d1b7170c0c7808 */ /* 0x000fe40000000000 */
[----:B----4-:R-:W-:Y:S02]  /*00f0*/  IADD3 R8, PT, PT, R2, -0x1, RZ ;  /* 0xffffffff02087810 */ /* 0x010fe40007ffe0ff */
[C---:B--2---:R-:W-:Y:S02]  /*0100*/  FSETP.GT.AND P1, PT, R15.reuse, RZ, PT ;  /* 0x000000ff0f00720b */ /* 0x044fe40003f24000 */
[----:B------:R-:W-:Y:S02]  /*0110*/  FSETP.GEU.AND P0, PT, R12, R9, PT ;  /* 0x000000090c00720b */ /* 0x000fe40003f0e000 */
[----:B------:R-:W-:Y:S02]  /*0120*/  I2FP.F32.S32 R8, R8 ;  /* 0x0000000800087245 */ /* 0x000fe40000201400 */
[----:B------:R-:W-:-:S02]  /*0130*/  FSEL R15, R15, 9.9999997473787516356e-05, P1 ;  /* 0x38d1b7170f0f7808 */ /* 0x000fc40000800000 */
[----:B------:R-:W-:Y:S02]  /*0140*/  IADD3 R4, PT, PT, R0, -0x1, RZ ;  /* 0xffffffff00047810 */ /* 0x000fe40007ffe0ff */
[C---:B------:R-:W-:Y:S02]  /*0150*/  FSETP.GT.AND P2, PT, R10.reuse, RZ, PT ;  /* 0x000000ff0a00720b */ /* 0x040fe40003f44000 */
[----:B------:R-:W-:Y:S02]  /*0160*/  FSETP.GEU.AND P1, PT, R15, R8, PT ;  /* 0x000000080f00720b */ /* 0x000fe40003f2e000 */
[----:B------:R-:W-:Y:S02]  /*0170*/  I2FP.F32.S32 R5, R4 ;  /* 0x0000000400057245 */ /* 0x000fe40000201400 */
[----:B------:R-:W-:Y:S02]  /*0180*/  FSEL R10, R10, 9.9999997473787516356e-05, P2 ;  /* 0x38d1b7170a0a7808 */ /* 0x000fe40001000000 */
[----:B------:R-:W-:-:S02]  /*0190*/  @P0 I2FP.F32.S32 R4, R3 ;  /* 0x0000000300040245 */ /* 0x000fc40000201400 */
[----:B------:R-:W-:-:S03]  /*01a0*/  FSETP.GEU.AND P2, PT, R10, R5, PT ;  /* 0x000000050a00720b */ /* 0x000fc60003f4e000 */
[----:B------:R-:W-:Y:S02]  /*01b0*/  @P0 FADD R11, R4, -1 ;  /* 0xbf800000040b0421 */ /* 0x000fe40000000000 */
[----:B------:R-:W-:Y:S02]  /*01c0*/  @P1 I2FP.F32.S32 R2, R2 ;  /* 0x0000000200021245 */ /* 0x000fe40000201400 */
[----:B------:R-:W0:Y:S03]  /*01d0*/  @P0 F2F.F64.F32 R6, R11 ;  /* 0x0000000b00060310 */ /* 0x000e260000201800 */
[----:B------:R-:W-:-:S03]  /*01e0*/  @P1 FADD R13, R2, -1 ;  /* 0xbf800000020d1421 */ /* 0x000fc60000000000 */
[----:B------:R-:W-:Y:S02]  /*01f0*/  @P2 I2FP.F32.S32 R2, R0 ;  /* 0x0000000000022245 */ /* 0x000fe40000201400 */
[----:B------:R-:W1:Y:S01]  /*0200*/  @P1 F2F.F64.F32 R8, R13 ;  /* 0x0000000d00081310 */ /* 0x000e620000201800 */
[----:B------:R-:W-:Y:S01]  /*0210*/  @P0 IMAD.MOV.U32 R16, RZ, RZ, -0x14e3bcd3 ;  /* 0xeb1c432dff100424 */ /* 0x000fe200078e00ff */
[----:B------:R-:W-:Y:S01]  /*0220*/  @P0 MOV R17, 0x3f1a36e2 ;  /* 0x3f1a36e200110802 */ /* 0x000fe20000000f00 */
[----:B------:R-:W-:-:S05]  /*0230*/  @P2 FADD R2, R2, -1 ;  /* 0xbf80000002022421 */ /* 0x000fca0000000000 */
[----:B------:R-:W2:Y:S01]  /*0240*/  @P2 F2F.F64.F32 R4, R2 ;  /* 0x0000000200042310 */ /* 0x000ea20000201800 */
[----:B0-----:R-:W-:Y:S01]  /*0250*/  @P0 DADD R6, R6, -R16 ;  /* 0x0000000006060229 */ /* 0x001fe20000000810 */
[----:B------:R-:W-:Y:S01]  /*0260*/  @P1 MOV R16, 0xeb1c432d ;  /* 0xeb1c432d00101802 */ /* 0x000fe20000000f00 */
[----:B------:R-:W-:-:S06]  /*0270*/  @P1 IMAD.MOV.U32 R17, RZ, RZ, 0x3f1a36e2 ;  /* 0x3f1a36e2ff111424 */ /* 0x000fcc00078e00ff */
[----:B-1----:R-:W-:Y:S01]  /*0280*/  @P1 DADD R8, R8, -R16 ;  /* 0x0000000008081229 */ /* 0x002fe20000000810 */
[----:B------:R-:W-:Y:S02]  /*0290*/  @P2 MOV R16, 0xeb1c432d ;  /* 0xeb1c432d00102802 */ /* 0x000fe40000000f00 */
[----:B------:R-:W-:Y:S01]  /*02a0*/  @P2 MOV R17, 0x3f1a36e2 ;  /* 0x3f1a36e200112802 */ /* 0x000fe20000000f00 */
[----:B------:R-:W0:Y:S05]  /*02b0*/  @P0 F2F.F32.F64 R12, R6 ;  /* 0x00000006000c0310 */ /* 0x000e2a0000301000 */
[----:B--2---:R-:W-:-:S03]  /*02c0*/  @P2 DADD R4, R4, -R16 ;  /* 0x0000000004042229 */ /* 0x004fc60000000810 */
[----:B------:R-:W1:Y:S08]  /*02d0*/  @P1 F2F.F32.F64 R15, R8 ;  /* 0x00000008000f1310 */ /* 0x000e700000301000 */
[----:B------:R-:W2:Y:S08]  /*02e0*/  @P2 F2F.F32.F64 R10, R4 ;  /* 0x00000004000a2310 */ /* 0x000eb00000301000 */
[----:B0-----:R-:W-:Y:S08]  /*02f0*/  F2I.FLOOR.NTZ R14, R12 ;  /* 0x0000000c000e7305 */ /* 0x001ff00000207100 */
[----:B-1----:R-:W0:Y:S08]  /*0300*/  F2I.FLOOR.NTZ R13, R15 ;  /* 0x0000000f000d7305 */ /* 0x002e300000207100 */
[----:B--2---:R-:W1:Y:S01]  /*0310*/  F2I.FLOOR.NTZ R11, R10 ;  /* 0x0000000a000b7305 */ /* 0x004e620000207100 */
[----:B0-----:R-:W-:-:S02]  /*0320*/  IMAD R13, R3, R13, R14 ;  /* 0x0000000d030d7224 */ /* 0x001fc400078e020e */
[C---:B------:R-:W-:Y:S02]  /*0330*/  IMAD R3, R0.reuse, R3, RZ ;  /* 0x0000000300037224 */ /* 0x040fe400078e02ff */
        /* <DEDUP_REMOVED lines=15> */
[----:B-1----:R-:W-:-:S07]  /*0430*/  FADD R25, -R25, R10 ;  /* 0x0000000a19197221 */ /* 0x002fce0000000100 */
[----:B------:R-:W1:Y:S01]  /*0440*/  F2F.F64.F32 R8, R25 ;  /* 0x0000001900087310 */ /* 0x000e620000201800 */
[----:B0-----:R-:W-:-:S07]  /*0450*/  FADD R4, -R7, R12 ;  /* 0x0000000c07047221 */ /* 0x001fce0000000100 */
[----:B------:R-:W0:Y:S08]  /*0460*/  FRND.FLOOR R11, R15 ;  /* 0x0000000f000b7307 */ /* 0x000e300000205000 */
[----:B------:R-:W0:Y:S01]  /*0470*/  F2F.F64.F32 R6, R4 ;  /* 0x0000000400067310 */ /* 0x000e220000201800 */
[----:B-1----:R-:W-:Y:S01]  /*0480*/  DADD R8, -R8, 1 ;  /* 0x3ff0000008087429 */ /* 0x002fe20000000100 */
[----:B0-----:R-:W-:-:S06]  /*0490*/  FADD R3, -R11, R15 ;  /* 0x0000000f0b037221 */ /* 0x001fcc0000000100 */
[----:B------:R-:W-:Y:S01]  /*04a0*/  F2F.F64.F32 R10, R3 ;  /* 0x00000003000a7310 */ /* 0x000fe20000201800 */
[----:B------:R-:W-:-:S07]  /*04b0*/  DADD R12, -R6, 1 ;  /* 0x3ff00000060c7429 */ /* 0x000fce0000000100 */
[----:B--2---:R-:W-:Y:S08]  /*04c0*/  F2F.F64.F32 R22, R16 ;  /* 0x0000001000167310 */ /* 0x004ff00000201800 */
[----:B----4-:R-:W0:Y:S08]  /*04d0*/  F2F.F64.F32 R18, R17 ;  /* 0x0000001100127310 */ /* 0x010e300000201800 */
[----:B---3--:R-:W1:Y:S01]  /*04e0*/  F2F.F64.F32 R20, R26 ;  /* 0x0000001a00147310 */ /* 0x008e620000201800 */
[----:B0-----:R-:W-:-:S02]  /*04f0*/  DMUL R18, R8, R18 ;  /* 0x0000001208127228 */ /* 0x001fc40000000000 */
[----:B------:R-:W-:-:S05]  /*0500*/  DMUL R22, R22, R8 ;  /* 0x0000000816167228 */ /* 0x000fca0000000000 */
[----:B-----5:R-:W0:Y:S01]  /*0510*/  F2F.F64.F32 R14, R14 ;  /* 0x0000000e000e7310 */ /* 0x020e220000201800 */
[----:B------:R-:W-:Y:S02]  /*0520*/  DMUL R18, R12, R18 ;  /* 0x000000120c127228 */ /* 0x000fe40000000000 */
[----:B------:R-:W-:Y:S02]  /*0530*/  DMUL R22, R22, R12 ;  /* 0x0000000c16167228 */ /* 0x000fe40000000000 */
[----:B------:R-:W-:Y:S02]  /*0540*/  DADD R16, -R10, 1 ;  /* 0x3ff000000a107429 */ /* 0x000fe40000000100 */
[----:B-1----:R-:W-:Y:S02]  /*0550*/  DMUL R20, R8, R20 ;  /* 0x0000001408147228 */ /* 0x002fe40000000000 */
[----:B------:R-:W-:Y:S01]  /*0560*/  DMUL R18, R10, R18 ;  /* 0x000000120a127228 */ /* 0x000fe20000000000 */
[----:B------:R-:W-:Y:S01]  /*0570*/  FMUL R24, R25, R24 ;  /* 0x0000001819187220 */ /* 0x000fe20000400000 */
[----:B0-----:R-:W-:-:S04]  /*0580*/  DMUL R8, R8, R14 ;  /* 0x0000000e08087228 */ /* 0x001fc80000000000 */
[----:B------:R-:W-:Y:S02]  /*0590*/  DMUL R20, R6, R20 ;  /* 0x0000001406147228 */ /* 0x000fe40000000000 */
[----:B------:R-:W-:Y:S01]  /*05a0*/  DFMA R18, R22, R16, R18 ;  /* 0x000000101612722b */ /* 0x000fe20000000012 */
[----:B------:R-:W0:Y:S01]  /*05b0*/  F2F.F64.F32 R22, R24 ;  /* 0x0000001800167310 */ /* 0x000e220000201800 */
[----:B------:R-:W-:Y:S01]  /*05c0*/  FMUL R0, R25, R0 ;  /* 0x0000000019007220 */ /* 0x000fe20000400000 */
[----:B------:R-:W-:-:S05]  /*05d0*/  DMUL R8, R6, R8 ;  /* 0x0000000806087228 */ /* 0x000fca0000000000 */
[----:B------:R-:W-:Y:S02]  /*05e0*/  DFMA R20, R16, R20, R18 ;  /* 0x000000141014722b */ /* 0x000fe40000000012 */
[----:B------:R-:W1:Y:S01]  /*05f0*/  F2F.F64.F32 R18, R0 ;  /* 0x0000000000127310 */ /* 0x000e620000201800 */
[C---:B------:R-:W-:Y:S01]  /*0600*/  FMUL R5, R25.reuse, R5 ;  /* 0x0000000519057220 */ /* 0x040fe20000400000 */
[----:B------:R-:W-:-:S04]  /*0610*/  FMUL R25, R25, R2 ;  /* 0x0000000219197220 */ /* 0x000fc80000400000 */
[----:B------:R-:W-:Y:S02]  /*0620*/  DFMA R20, R10, R8, R20 ;  /* 0x000000080a14722b */ /* 0x000fe40000000014 */
[----:B0-----:R-:W-:Y:S01]  /*0630*/  DMUL R22, R12, R22 ;  /* 0x000000160c167228 */ /* 0x001fe20000000000 */
[C---:B------:R-:W-:Y:S01]  /*0640*/  FMUL R8, R4.reuse, R5 ;  /* 0x0000000504087220 */ /* 0x040fe20000400000 */
[----:B------:R-:W-:-:S03]  /*0650*/  FMUL R2, R4, R25 ;  /* 0x0000001904027220 */ /* 0x000fc60000400000 */
[----:B------:R-:W0:Y:S01]  /*0660*/  F2F.F64.F32 R4, R8 ;  /* 0x0000000800047310 */ /* 0x000e220000201800 */
[----:B-1----:R-:W-:Y:S02]  /*0670*/  DMUL R18, R12, R18 ;  /* 0x000000120c127228 */ /* 0x002fe40000000000 */
[----:B------:R-:W-:Y:S01]  /*0680*/  DFMA R20, R16, R22, R20 ;  /* 0x000000161014722b */ /* 0x000fe20000000014 */
[----:B------:R-:W-:-:S04]  /*0690*/  FMUL R0, R3, R2 ;  /* 0x0000000203007220 */ /* 0x000fc80000400000 */
[----:B------:R-:W1:Y:S03]  /*06a0*/  F2F.F64.F32 R2, R0 ;  /* 0x0000000000027310 */ /* 0x000e660000201800 */
[----:B------:R-:W-:-:S08]  /*06b0*/  DFMA R18, R10, R18, R20 ;  /* 0x000000120a12722b */ /* 0x000fd00000000014 */
[----:B0-----:R-:W-:Y:S01]  /*06c0*/  DFMA R4, R16, R4, R18 ;  /* 0x000000041004722b */ /* 0x001fe20000000012 */
[----:B------:R-:W0:Y:S07]  /*06d0*/  LDC.64 R6, c[0x0][0x398] ;  /* 0x0000e600ff067b82 */ /* 0x000e2e0000000a00 */
[----:B-1----:R-:W-:-:S10]  /*06e0*/  DADD R2, R4, R2 ;  /* 0x0000000004027229 */ /* 0x002fd40000000002 */
[----:B------:R-:W0:Y:S02]  /*06f0*/  F2F.F32.F64 R3, R2 ;  /* 0x0000000200037310 */ /* 0x000e240000301000 */
[----:B0-----:R-:W-:Y:S01]  /*0700*/  STG.E desc[UR4][R6.64], R3 ;  /* 0x0000000306007986 */ /* 0x001fe2000c101904 */
[----:B------:R-:W-:Y:S05]  /*0710*/  EXIT ;  /* 0x000000000000794d */ /* 0x000fea0003800000 */
.L_x_93:
        /* <DEDUP_REMOVED lines=14> */
.L_x_103:


//--------------------- .text._Z16test_Interp3dxyzPfS_S_PifffS_ --------------------------
	.section	.text._Z16test_Interp3dxyzPfS_S_PifffS_,"ax",@progbits
	.align	128
        .global         _Z16test_Interp3dxyzPfS_S_PifffS_
        .type           _Z16test_Interp3dxyzPfS_S_PifffS_,@function
        .size           _Z16test_Interp3dxyzPfS_S_PifffS_,(.L_x_104 - _Z16test_Interp3dxyzPfS_S_PifffS_)
        .other          _Z16test_Interp3dxyzPfS_S_PifffS_,@"STO_CUDA_ENTRY STV_DEFAULT"
_Z16test_Interp3dxyzPfS_S_PifffS_:
.text._Z16test_Interp3dxyzPfS_S_PifffS_:
[----:B------:R-:W-:Y:S01]  /*0000*/  LDC R1, c[0x0][0x37c] ;  /* 0x0000df00ff017b82 */ /* 0x000fe20000000800 */
[----:B------:R-:W-:Y:S05]  /*0010*/  EXIT ;  /* 0x000000000000794d */ /* 0x000fea0003800000 */
.L_x_94:
        /* <DEDUP_REMOVED lines=14> */
.L_x_104:


//--------------------- .text._Z10test_Idx3dPfPiS0_S_ --------------------------
	.section	.text._Z10test_Idx3dPfPiS0_S_,"ax",@progbits
	.align	128
        .global         _Z10test_Idx3dPfPiS0_S_
        .type           _Z10test_Idx3dPfPiS0_S_,@function
        .size           _Z10test_Idx3dPfPiS0_S_,(.L_x_105 - _Z10test_Idx3dPfPiS0_S_)
        .other          _Z10test_Idx3dPfPiS0_S_,@"STO_CUDA_ENTRY STV_DEFAULT"
_Z10test_Idx3dPfPiS0_S_:
.text._Z10test_Idx3dPfPiS0_S_:
[----:B------:R-:W0:Y:S08]  /*0000*/  LDC R1, c[0x0][0x37c] ;  /* 0x0000df00ff017b82 */ /* 0x000e300000000800 */
[----:B------:R-:W1:Y:S01]  /*0010*/  LDC.64 R2, c[0x0][0x390] ;  /* 0x0000e400ff027b82 */ /* 0x000e620000000a00 */
[----:B------:R-:W1:Y:S01]  /*0020*/  LDCU.64 UR36, c[0x0][0x358] ;  /* 0x00006b00ff2477ac */ /* 0x000e620008000a00 */
[----:B0-----:R-:W-:Y:S01]  /*0030*/  VIADD R1, R1, 0xfffffff0 ;  /* 0xfffffff001017836 */ /* 0x001fe20000000000 */
[----:B------:R-:W0:Y:S01]  /*0040*/  LDCU UR4, c[0x0][0x2f8] ;  /* 0x00005f00ff0477ac */ /* 0x000e220008000800 */
[----:B------:R-:W2:Y:S01]  /*0050*/  LDCU.64 UR6, c[0x4][URZ] ;  /* 0x01000000ff0677ac */ /* 0x000ea20008000a00 */
[----:B-1----:R-:W3:Y:S04]  /*0060*/  LDG.E R8, desc[UR36][R2.64] ;  /* 0x0000002402087981 */ /* 0x002ee8000c1e1900 */
[----:B------:R-:W3:Y:S04]  /*0070*/  LDG.E R9, desc[UR36][R2.64+0x4] ;  /* 0x0000042402097981 */ /* 0x000ee8000c1e1900 */
[----:B------:R-:W4:Y:S01]  /*0080*/  LDG.E R0, desc[UR36][R2.64+0x8] ;  /* 0x0000082402007981 */ /* 0x000f22000c1e1900 */
[----:B------:R-:W-:Y:S01]  /*0090*/  MOV R10, 0x18 ;  /* 0x00000018000a7802 */ /* 0x000fe20000000f00 */
[----:B------:R-:W1:Y:S01]  /*00a0*/  LDCU UR5, c[0x0][0x2fc] ;  /* 0x00005f80ff0577ac */ /* 0x000e620008000800 */
[----:B0-----:R-:W-:Y:S01]  /*00b0*/  IADD3 R6, P0, PT, R1, UR4, RZ ;  /* 0x0000000401067c10 */ /* 0x001fe2000ff1e0ff */
[----:B--2---:R-:W-:Y:S01]  /*00c0*/  IMAD.U32 R4, RZ, RZ, UR6 ;  /* 0x00000006ff047e24 */ /* 0x004fe2000f8e00ff */
[----:B------:R-:W-:-:S02]  /*00d0*/  MOV R5, UR7 ;  /* 0x0000000700057c02 */ /* 0x000fc40008000f00 */
[----:B------:R-:W0:Y:S01]  /*00e0*/  LDC.64 R10, c[0x4][R10] ;  /* 0x010000000a0a7b82 */ /* 0x000e220000000a00 */
[----:B-1----:R-:W-:Y:S01]  /*00f0*/  IADD3.X R7, PT, PT, RZ, UR5, RZ, P0, !PT ;  /* 0x00000005ff077c10 */ /* 0x002fe200087fe4ff */
[----:B---3--:R1:W-:Y:S04]  /*0100*/  STL.64 [R1], R8 ;  /* 0x0000000801007387 */ /* 0x0083e80000100a00 */
[----:B0---4-:R1:W-:Y:S03]  /*0110*/  STL [R1+0x8], R0 ;  /* 0x0000080001007387 */ /* 0x0113e60000100800 */
[----:B------:R-:W-:-:S07]  /*0120*/  LEPC R20, `(.L_x_95) ;  /* 0x000000001014794e */ /* 0x000fce0000000000 */
[----:B-1----:R-:W-:Y:S05]  /*0130*/  CALL.ABS.NOINC R10 ;  /* 0x000000000a007343 */ /* 0x002fea0003c00000 */
.L_x_95:
[----:B------:R-:W0:Y:S08]  /*0140*/  LDC.64 R2, c[0x0][0x388] ;  /* 0x0000e200ff027b82 */ /* 0x000e300000000a00 */
[----:B------:R-:W1:Y:S08]  /*0150*/  LDC.64 R8, c[0x0][0x390] ;  /* 0x0000e400ff087b82 */ /* 0x000e700000000a00 */
[----:B------:R-:W2:Y:S01]  /*0160*/  LDC.64 R4, c[0x0][0x380] ;  /* 0x0000e000ff047b82 */ /* 0x000ea20000000a00 */
[----:B0-----:R-:W3:Y:S04]  /*0170*/  LDG.E R6, desc[UR36][R2.64+0x4] ;  /* 0x0000042402067981 */ /* 0x001ee8000c1e1900 */
[----:B------:R-:W4:Y:S04]  /*0180*/  LDG.E R0, desc[UR36][R2.64] ;  /* 0x0000002402007981 */ /* 0x000f28000c1e1900 */
[----:B-1----:R-:W3:Y:S04]  /*0190*/  LDG.E R11, desc[UR36][R8.64+0x4] ;  /* 0x00000424080b7981 */ /* 0x002ee8000c1e1900 */
[----:B------:R-:W3:Y:S04]  /*01a0*/  LDG.E R10, desc[UR36][R8.64+0x8] ;  /* 0x00000824080a7981 */ /* 0x000ee8000c1e1900 */
[----:B------:R-:W4:Y:S01]  /*01b0*/  LDG.E R7, desc[UR36][R8.64] ;  /* 0x0000002408077981 */ /* 0x000f22000c1e1900 */
[----:B---3--:R-:W-:-:S04]  /*01c0*/  IMAD R6, R6, R10, R11 ;  /* 0x0000000a06067224 */ /* 0x008fc800078e020b */
[----:B----4-:R-:W-:-:S04]  /*01d0*/  IMAD R7, R0, R6, R7 ;  /* 0x0000000600077224 */ /* 0x010fc800078e0207 */
[----:B--2---:R-:W-:-:S06]  /*01e0*/  IMAD.WIDE R4, R7, 0x4, R4 ;  /* 0x0000000407047825 */ /* 0x004fcc00078e0204 */
[----:B------:R-:W2:Y:S01]  /*01f0*/  LDG.E R5, desc[UR36][R4.64] ;  /* 0x0000002404057981 */ /* 0x000ea2000c1e1900 */
[----:B------:R-:W2:Y:S03]  /*0200*/  LDC.64 R6, c[0x0][0x398] ;  /* 0x0000e600ff067b82 */ /* 0x000ea60000000a00 */
[----:B--2---:R-:W-:Y:S01]  /*0210*/  STG.E desc[UR36][R6.64], R5 ;  /* 0x0000000506007986 */ /* 0x004fe2000c101924 */
[----:B------:R-:W-:Y:S05]  /*0220*/  EXIT ;  /* 0x000000000000794d */ /* 0x000fea0003800000 */
.L_x_96:
        /* <DEDUP_REMOVED lines=13> */
.L_x_105:


//--------------------- .nv.global.init           --------------------------
	.section	.nv.global.init,"aw",@progbits
.nv.global.init:
	.type		$str,@object
	.size		$str,(.L_0 - $str)
$str:
        /*0000*/ 	.byte	0x69, 0x64, 0x78, 0x20, 0x3a, 0x20, 0x25, 0x64, 0x20, 0x20, 0x20, 0x20, 0x25, 0x64, 0x20, 0x20
        /*0010*/ 	.byte	0x20, 0x20, 0x25, 0x64, 0x20, 0x20, 0x20, 0x00
.L_0:


//--------------------- .nv.shared.reserved.0     --------------------------
	.section	.nv.shared.reserved.0,"aw",@nobits
	.weak		__nv_reservedSMEM_offset_0_alias
	.size		__nv_reservedSMEM_offset_0_alias, 0, 64
	.other		__nv_reservedSMEM_offset_0_alias,@"STO_CUDA_RESERVED_SHARED STV_DEFAULT"
__nv_reservedSMEM_offset_0_alias:
	.zero		0
	.zero		64


//--------------------- .nv.constant0._Z7TestMemPi --------------------------
	.section	.nv.constant0._Z7TestMemPi,"a",@progbits
	.sectionflags	@""
	.align	4
.nv.constant0._Z7TestMemPi:
	.zero		904


//--------------------- .nv.constant0._Z13TraceAllBlinePfS_S_PiS_S_S_S_S_S_S_S_S_S_S_S_S_S0_PyS1_ --------------------------
	.section	.nv.constant0._Z13TraceAllBlinePfS_S_PiS_S_S_S_S_S_S_S_S_S_S_S_S_S0_PyS1_,"a",@progbits
	.sectionflags	@""
	.align	4
.nv.constant0._Z13TraceAllBlinePfS_S_PiS_S_S_S_S_S_S_S_S_S_S_S_S_S0_PyS1_:
	.zero		1056


//--------------------- .nv.constant0._Z13test_Interp3dPfPiS_S_ --------------------------
	.section	.nv.constant0._Z13test_Interp3dPfPiS_S_,"a",@progbits
	.sectionflags	@""
	.align	4
.nv.constant0._Z13test_Interp3dPfPiS_S_:
	.zero		928


//--------------------- .nv.constant0._Z16test_Interp3dxyzPfS_S_PifffS_ --------------------------
	.section	.nv.constant0._Z16test_Interp3dxyzPfS_S_PifffS_,"a",@progbits
	.sectionflags	@""
	.align	4
.nv.constant0._Z16test_Interp3dxyzPfS_S_PifffS_:
	.zero		952


//--------------------- .nv.constant0._Z10test_Idx3dPfPiS0_S_ --------------------------
	.section	.nv.constant0._Z10test_Idx3dPfPiS0_S_,"a",@progbits
	.sectionflags	@""
	.align	4
.nv.constant0._Z10test_Idx3dPfPiS0_S_:
	.zero		928


//--------------------- SYMBOLS --------------------------

	.type		.nv.reservedSmem.offset0,@object
	.size		.nv.reservedSmem.offset0,0x4
	.type		malloc,@function
	.type		free,@function
	.type		vprintf,@function
